# CuTe-DSL kernel — source=cudnn_frontend_dsl family=gemm_swiglu_bs
# config = {"ab_dtype": "Float8E4M3FN", "sf_vec": 16, "vector_f32": true, "mma_mn": [128, 256], "cluster_mn": [2, 1]}


// ===== COMPILED SASS (sm_100a) =====

	.target	sm_100a

	.elftype	@"ET_EXEC"


//--------------------- .note.nv.tkinfo           --------------------------
	.section	.note.nv.tkinfo,"",@"SHT_NOTE"
	.sectionflags	@"SHF_NOTE_NV_TKINFO"
	.tkinfo
        /*0018*/ 	.word	0x00000081
        /*0030*/ 	.string	""
        /*0030*/ 	.string	"ptxas"
        /*0030*/ 	.string	"Cuda compilation tools, release 12.9, V12.9.83"
        /*0030*/ 	.string	"Build system must define TOOLS_VERSION_EXTENDED"
        /*0030*/ 	.string	"-O 3 -arch sm_100a "



//--------------------- .note.nv.cuver            --------------------------
	.section	.note.nv.cuver,"",@"SHT_NOTE"
	.sectionflags	@"SHF_NOTE_NV_CUVER"
        /*0018*/ 	.short	0x0001
        /*001a*/ 	.short	0x0064
        /*001c*/ 	.short	0x0001
        /*001e*/ 	.short	0x0000
        /*0020*/ 	.short	0x0001
        /*0022*/ 	.short	0x0000


//--------------------- .nv.info                  --------------------------
	.section	.nv.info,"",@"SHT_CUDA_INFO"
	.align	4


	//----- nvinfo : EIATTR_REGCOUNT
	.align		4
        /*0000*/ 	.byte	0x04, 0x2f
        /*0002*/ 	.short	(.L_4 - .L_3)
	.align		4
.L_3:
        /*0004*/ 	.word	index@(kernel_cutlass_kernel_cudnngemm_swigludense_blockscaled_gemm_persistent_swiglu_interleaved_quantSm100BlockScaledPersistentDenseGemmKernel_object_at__TiledMMA_ThrLayoutVMNK11110000_Permuta_0)
        /*0008*/ 	.word	0x00000066


	//----- nvinfo : EIATTR_FRAME_SIZE
	.align		4
.L_4:
        /*000c*/ 	.byte	0x04, 0x11
        /*000e*/ 	.short	(.L_6 - .L_5)
	.align		4
.L_5:
        /*0010*/ 	.word	index@($__internal_2_$__cuda_sm10x_tcgen05_guardrail_trap_unallocated_columns_being_dealloced)
        /*0014*/ 	.word	0x00000000


	//----- nvinfo : EIATTR_FRAME_SIZE
	.align		4
.L_6:
        /*0018*/ 	.byte	0x04, 0x11
        /*001a*/ 	.short	(.L_8 - .L_7)
	.align		4
.L_7:
        /*001c*/ 	.word	index@($__internal_1_$__cuda_sm10x_tcgen05_guardrail_trap_phase_invalid_during_alloc)
        /*0020*/ 	.word	0x00000000


	//----- nvinfo : EIATTR_FRAME_SIZE
	.align		4
.L_8:
        /*0024*/ 	.byte	0x04, 0x11
        /*0026*/ 	.short	(.L_10 - .L_9)
	.align		4
.L_9:
        /*0028*/ 	.word	index@($__internal_0_$__cuda_sm10x_tcgen05_guardrail_trap_col_being_dealloced_not_returned_by_alloc)
        /*002c*/ 	.word	0x00000000


	//----- nvinfo : EIATTR_FRAME_SIZE
	.align		4
.L_10:
        /*0030*/ 	.byte	0x04, 0x11
        /*0032*/ 	.short	(.L_12 - .L_11)
	.align		4
.L_11:
        /*0034*/ 	.word	index@(kernel_cutlass_kernel_cudnngemm_swigludense_blockscaled_gemm_persistent_swiglu_interleaved_quantSm100BlockScaledPersistentDenseGemmKernel_object_at__TiledMMA_ThrLayoutVMNK11110000_Permuta_0)
        /*0038*/ 	.word	0x00000000


	//----- nvinfo : EIATTR_MIN_STACK_SIZE
	.align		4
.L_12:
        /*003c*/ 	.byte	0x04, 0x12
        /*003e*/ 	.short	(.L_14 - .L_13)
	.align		4
.L_13:
        /*0040*/ 	.word	index@(kernel_cutlass_kernel_cudnngemm_swigludense_blockscaled_gemm_persistent_swiglu_interleaved_quantSm100BlockScaledPersistentDenseGemmKernel_object_at__TiledMMA_ThrLayoutVMNK11110000_Permuta_0)
        /*0044*/ 	.word	0x00000000
.L_14:


//--------------------- .nv.info.kernel_cutlass_kernel_cudnngemm_swigludense_blockscaled_gemm_persistent_swiglu_interleaved_quantSm100BlockScaledPersistentDenseGemmKernel_object_at__TiledMMA_ThrLayoutVMNK11110000_Permuta_0 --------------------------
	.section	.nv.info.kernel_cutlass_kernel_cudnngemm_swigludense_blockscaled_gemm_persistent_swiglu_interleaved_quantSm100BlockScaledPersistentDenseGemmKernel_object_at__TiledMMA_ThrLayoutVMNK11110000_Permuta_0,"",@"SHT_CUDA_INFO"
	.sectionflags	@""
	.align	4


	//----- nvinfo : EIATTR_CUDA_API_VERSION
	.align		4
        /*0000*/ 	.byte	0x04, 0x37
        /*0002*/ 	.short	(.L_16 - .L_15)
.L_15:
        /*0004*/ 	.word	0x00000081


	//----- nvinfo : EIATTR_KPARAM_INFO
	.align		4
.L_16:
        /*0008*/ 	.byte	0x04, 0x17
        /*000a*/ 	.short	(.L_18 - .L_17)
.L_17:
        /*000c*/ 	.word	0x00000000
        /*0010*/ 	.short	0x000b
        /*0012*/ 	.short	0x0364
        /*0014*/ 	.byte	0x00, 0xf0, 0x11, 0x00


	//----- nvinfo : EIATTR_KPARAM_INFO
	.align		4
.L_18:
        /*0018*/ 	.byte	0x04, 0x17
        /*001a*/ 	.short	(.L_20 - .L_19)
.L_19:
        /*001c*/ 	.word	0x00000000
        /*0020*/ 	.short	0x000a
        /*0022*/ 	.short	0x0358
        /*0024*/ 	.byte	0x00, 0xf0, 0x31, 0x00


	//----- nvinfo : EIATTR_KPARAM_INFO
	.align		4
.L_20:
        /*0028*/ 	.byte	0x04, 0x17
        /*002a*/ 	.short	(.L_22 - .L_21)
.L_21:
        /*002c*/ 	.word	0x00000000
        /*0030*/ 	.short	0x0009
        /*0032*/ 	.short	0x034c
        /*0034*/ 	.byte	0x00, 0xf0, 0x31, 0x00


	//----- nvinfo : EIATTR_KPARAM_INFO
	.align		4
.L_22:
        /*0038*/ 	.byte	0x04, 0x17
        /*003a*/ 	.short	(.L_24 - .L_23)
.L_23:
        /*003c*/ 	.word	0x00000000
        /*0040*/ 	.short	0x0008
        /*0042*/ 	.short	0x0340
        /*0044*/ 	.byte	0x00, 0xf0, 0x31, 0x00


	//----- nvinfo : EIATTR_KPARAM_INFO
	.align		4
.L_24:
        /*0048*/ 	.byte	0x04, 0x17
        /*004a*/ 	.short	(.L_26 - .L_25)
.L_25:
        /*004c*/ 	.word	0x00000000
        /*0050*/ 	.short	0x0007
        /*0052*/ 	.short	0x02c0
        /*0054*/ 	.byte	0x00, 0xf0, 0x01, 0x02


	//----- nvinfo : EIATTR_KPARAM_INFO
	.align		4
.L_26:
        /*0058*/ 	.byte	0x04, 0x17
        /*005a*/ 	.short	(.L_28 - .L_27)
.L_27:
        /*005c*/ 	.word	0x00000000
        /*0060*/ 	.short	0x0006
        /*0062*/ 	.short	0x0240
        /*0064*/ 	.byte	0x00, 0xf0, 0x01, 0x02


	//----- nvinfo : EIATTR_KPARAM_INFO
	.align		4
.L_28:
        /*0068*/ 	.byte	0x04, 0x17
        /*006a*/ 	.short	(.L_30 - .L_29)
.L_29:
        /*006c*/ 	.word	0x00000000
        /*0070*/ 	.short	0x0005
        /*0072*/ 	.short	0x01c0
        /*0074*/ 	.byte	0x00, 0xf0, 0x01, 0x02


	//----- nvinfo : EIATTR_KPARAM_INFO
	.align		4
.L_30:
        /*0078*/ 	.byte	0x04, 0x17
        /*007a*/ 	.short	(.L_32 - .L_31)
.L_31:
        /*007c*/ 	.word	0x00000000
        /*0080*/ 	.short	0x0004
        /*0082*/ 	.short	0x0140
        /*0084*/ 	.byte	0x00, 0xf0, 0x01, 0x02


	//----- nvinfo : EIATTR_KPARAM_INFO
	.align		4
.L_32:
        /*0088*/ 	.byte	0x04, 0x17
        /*008a*/ 	.short	(.L_34 - .L_33)
.L_33:
        /*008c*/ 	.word	0x00000000
        /*0090*/ 	.short	0x0003
        /*0092*/ 	.short	0x00c0
        /*0094*/ 	.byte	0x00, 0xf0, 0x01, 0x02


	//----- nvinfo : EIATTR_KPARAM_INFO
	.align		4
.L_34:
        /*0098*/ 	.byte	0x04, 0x17
        /*009a*/ 	.short	(.L_36 - .L_35)
.L_35:
        /*009c*/ 	.word	0x00000000
        /*00a0*/ 	.short	0x0002
        /*00a2*/ 	.short	0x0040
        /*00a4*/ 	.byte	0x00, 0xf0, 0x01, 0x02


	//----- nvinfo : EIATTR_KPARAM_INFO
	.align		4
.L_36:
        /*00a8*/ 	.byte	0x04, 0x17
        /*00aa*/ 	.short	(.L_38 - .L_37)
.L_37:
        /*00ac*/ 	.word	0x00000000
        /*00b0*/ 	.short	0x0001
        /*00b2*/ 	.short	0x000c
        /*00b4*/ 	.byte	0x00, 0xf0, 0x31, 0x00


	//----- nvinfo : EIATTR_KPARAM_INFO
	.align		4
.L_38:
        /*00b8*/ 	.byte	0x04, 0x17
        /*00ba*/ 	.short	(.L_40 - .L_39)
.L_39:
        /*00bc*/ 	.word	0x00000000
        /*00c0*/ 	.short	0x0000
        /*00c2*/ 	.short	0x0000
        /*00c4*/ 	.byte	0x00, 0xf0, 0x31, 0x00


	//----- nvinfo : EIATTR_AT_ENTRY_FRAGMENTS
	.align		4
.L_40:
        /*00c8*/ 	.byte	0x04, 0x4f
        /*00ca*/ 	.short	(.L_42 - .L_41)


	//   ....[0]....
.L_41:
        /*00cc*/ 	.word	0x00000004


	//----- nvinfo : EIATTR_RESERVED_SMEM_USED
	.align		4
.L_42:
        /*00d0*/ 	.byte	0x01, 0x41
	.zero		2


	//----- nvinfo : EIATTR_SPARSE_MMA_MASK
	.align		4
        /*00d4*/ 	.byte	0x03, 0x50
        /*00d6*/ 	.short	0x0000


	//----- nvinfo : EIATTR_TCGEN05_1CTA_USED
	.align		4
        /*00d8*/ 	.byte	0x01, 0x51
	.zero		2


	//----- nvinfo : EIATTR_MAXREG_COUNT
	.align		4
        /*00dc*/ 	.byte	0x03, 0x1b
        /*00de*/ 	.short	0x00ff


	//----- nvinfo : EIATTR_NUM_BARRIERS
	.align		4
        /*00e0*/ 	.byte	0x02, 0x4c
        /*00e2*/ 	.byte	0x03
	.zero		1


	//----- nvinfo : EIATTR_INT_WARP_WIDE_INSTR_OFFSETS
	.align		4
        /*00e4*/ 	.byte	0x04, 0x31
        /*00e6*/ 	.short	(.L_44 - .L_43)


	//   ....[0]....
.L_43:
        /*00e8*/ 	.word	0x00003c40


	//   ....[1]....
        /*00ec*/ 	.word	0x00003c70


	//----- nvinfo : EIATTR_COOP_GROUP_MASK_REGIDS
	.align		4
.L_44:
        /*00f0*/ 	.byte	0x04, 0x29
        /*00f2*/ 	.short	(.L_46 - .L_45)


	//   ....[0]....
.L_45:
        /*00f4*/ 	.word	0xffffffff


	//   ....[1]....
        /*00f8*/ 	.word	0xffffffff


	//   ....[2]....
        /*00fc*/ 	.word	0xffffffff


	//   ....[3]....
        /*0100*/ 	.word	0xffffffff


	//   ....[4]....
        /*0104*/ 	.word	0xffffffff


	//----- nvinfo : EIATTR_COOP_GROUP_INSTR_OFFSETS
	.align		4
.L_46:
        /*0108*/ 	.byte	0x04, 0x28
        /*010a*/ 	.short	(.L_48 - .L_47)


	//   ....[0]....
.L_47:
        /*010c*/ 	.word	0x000004b0


	//   ....[1]....
        /*0110*/ 	.word	0x000019e0


	//   ....[2]....
        /*0114*/ 	.word	0x00001ca0


	//   ....[3]....
        /*0118*/ 	.word	0x00003ac0


	//   ....[4]....
        /*011c*/ 	.word	0x00003d20


	//----- nvinfo : EIATTR_VRC_CTA_INIT_COUNT
	.align		4
.L_48:
        /*0120*/ 	.byte	0x02, 0x4a
        /*0122*/ 	.byte	0x80
	.zero		1


	//----- nvinfo : EIATTR_MBARRIER_INSTR_OFFSETS
	.align		4
        /*0124*/ 	.byte	0x04, 0x39
        /*0126*/ 	.short	(.L_50 - .L_49)


	//   ....[0]....
.L_49:
        /*0128*/ 	.word	0x00000360
        /*012c*/ 	.word	0x000000ff
        /*0130*/ 	.word	0x00000000
        /*0134*/ 	.short	0x0100
        /*0136*/ 	.byte	0x0e
	.zero		1


	//   ....[1]....
        /*0138*/ 	.word	0x00000370
        /*013c*/ 	.word	0x000000ff
        /*0140*/ 	.word	0x00000008
        /*0144*/ 	.short	0x0100
        /*0146*/ 	.byte	0x0e
	.zero		1


	//   ....[2]....
        /*0148*/ 	.word	0x00000380
        /*014c*/ 	.word	0x000000ff
        /*0150*/ 	.word	0x00000010
        /*0154*/ 	.short	0x0100
        /*0156*/ 	.byte	0x0e
	.zero		1


	//   ....[3]....
        /*0158*/ 	.word	0x00000390
        /*015c*/ 	.word	0x000000ff
        /*0160*/ 	.word	0x00000018
        /*0164*/ 	.short	0x0100
        /*0166*/ 	.byte	0x0e
	.zero		1


	//   ....[4]....
        /*0168*/ 	.word	0x000003d0
        /*016c*/ 	.word	0x000000ff
        /*0170*/ 	.word	0x00000020
        /*0174*/ 	.short	0x0100
        /*0176*/ 	.byte	0x05
	.zero		1


	//   ....[5]....
        /*0178*/ 	.word	0x00000460
        /*017c*/ 	.word	0x000000ff
        /*0180*/ 	.word	0x00000028
        /*0184*/ 	.short	0x0100
        /*0186*/ 	.byte	0x05
	.zero		1


	//   ....[6]....
        /*0188*/ 	.word	0x000008c0
        /*018c*/ 	.word	0x000000ff
        /*0190*/ 	.word	0x00000010
        /*0194*/ 	.short	0x010a
        /*0196*/ 	.byte	0x07
	.zero		1


	//   ....[7]....
        /*0198*/ 	.word	0x00000af0
        /*019c*/ 	.word	0x000000ff
        /*01a0*/ 	.word	0x00000010
        /*01a4*/ 	.short	0x010a
        /*01a6*/ 	.byte	0x19
	.zero		1


	//   ....[8]....
        /*01a8*/ 	.word	0x00000c60
        /*01ac*/ 	.word	0x000000ff
        /*01b0*/ 	.word	0x00000010
        /*01b4*/ 	.short	0x010a
        /*01b6*/ 	.byte	0x21
	.zero		1


	//   ....[9]....
        /*01b8*/ 	.word	0x00000ef0
        /*01bc*/ 	.word	0x00000003
        /*01c0*/ 	.word	0x00000010
        /*01c4*/ 	.short	0x010a
        /*01c6*/ 	.byte	0xff
	.zero		1


	//   ....[10]....
        /*01c8*/ 	.word	0x00001470
        /*01cc*/ 	.word	0x000000ff
        /*01d0*/ 	.word	0x00000000
        /*01d4*/ 	.short	0x010a
        /*01d6*/ 	.byte	0x11
	.zero		1


	//   ....[11]....
        /*01d8*/ 	.word	0x00001480
        /*01dc*/ 	.word	0x000000ff
        /*01e0*/ 	.word	0x00000028
        /*01e4*/ 	.short	0x010a
        /*01e6*/ 	.byte	0x0c
	.zero		1


	//   ....[12]....
        /*01e8*/ 	.word	0x000016f0
        /*01ec*/ 	.word	0x000000ff
        /*01f0*/ 	.word	0x00000000
        /*01f4*/ 	.short	0x010a
        /*01f6*/ 	.byte	0x11
	.zero		1


	//   ....[13]....
        /*01f8*/ 	.word	0x00001870
        /*01fc*/ 	.word	0x000000ff
        /*0200*/ 	.word	0x00000000
        /*0204*/ 	.short	0x010a
        /*0206*/ 	.byte	0x11
	.zero		1


	//   ....[14]....
        /*0208*/ 	.word	0x00001960
        /*020c*/ 	.word	0x00000003
        /*0210*/ 	.word	0x00000028
        /*0214*/ 	.short	0x010a
        /*0216*/ 	.byte	0xff
	.zero		1


	//   ....[15]....
        /*0218*/ 	.word	0x000022c0
        /*021c*/ 	.word	0x000000ff
        /*0220*/ 	.word	0x00000020
        /*0224*/ 	.short	0x010a
        /*0226*/ 	.byte	0x0b
	.zero		1


	//   ....[16]....
        /*0228*/ 	.word	0x00003870
        /*022c*/ 	.word	0x000000ff
        /*0230*/ 	.word	0x00000028
        /*0234*/ 	.short	0x0101
        /*0236*/ 	.byte	0x07
	.zero		1


	//   ....[17]....
        /*0238*/ 	.word	0x00003d90
        /*023c*/ 	.word	0x00000002
        /*0240*/ 	.word	0x00000010
        /*0244*/ 	.short	0x010a
        /*0246*/ 	.byte	0xff
	.zero		1


	//   ....[18]....
        /*0248*/ 	.word	0x00003df0
        /*024c*/ 	.word	0x00000003
        /*0250*/ 	.word	0x00000010
        /*0254*/ 	.short	0x010a
        /*0256*/ 	.byte	0xff
	.zero		1


	//   ....[19]....
        /*0258*/ 	.word	0x00003e70
        /*025c*/ 	.word	0x00000002
        /*0260*/ 	.word	0x00000028
        /*0264*/ 	.short	0x010a
        /*0266*/ 	.byte	0xff
	.zero		1


	//   ....[20]....
        /*0268*/ 	.word	0x00003ef0
        /*026c*/ 	.word	0x00000002
        /*0270*/ 	.word	0x00000000
        /*0274*/ 	.short	0x010a
        /*0276*/ 	.byte	0xff
	.zero		1


	//   ....[21]....
        /*0278*/ 	.word	0x00003f50
        /*027c*/ 	.word	0x00000003
        /*0280*/ 	.word	0x00000028
        /*0284*/ 	.short	0x010a
        /*0286*/ 	.byte	0xff
	.zero		1


	//   ....[22]....
        /*0288*/ 	.word	0x00003fc0
        /*028c*/ 	.word	0x00000002
        /*0290*/ 	.word	0x00000020
        /*0294*/ 	.short	0x010a
        /*0296*/ 	.byte	0xff
	.zero		1


	//----- nvinfo : EIATTR_NUM_MBARRIERS
	.align		4
.L_50:
        /*0298*/ 	.byte	0x03, 0x38
        /*029a*/ 	.short	0x0006


	//----- nvinfo : EIATTR_EXIT_INSTR_OFFSETS
	.align		4
        /*029c*/ 	.byte	0x04, 0x1c
        /*029e*/ 	.short	(.L_52 - .L_51)


	//   ....[0]....
.L_51:
        /*02a0*/ 	.word	0x000019a0


	//   ....[1]....
        /*02a4*/ 	.word	0x00003d50


	//----- nvinfo : EIATTR_REQNTID
	.align		4
.L_52:
        /*02a8*/ 	.byte	0x04, 0x10
        /*02aa*/ 	.short	(.L_54 - .L_53)
.L_53:
        /*02ac*/ 	.word	0x000000c0
        /*02b0*/ 	.word	0x00000001
        /*02b4*/ 	.word	0x00000001


	//----- nvinfo : EIATTR_CRS_STACK_SIZE
	.align		4
.L_54:
        /*02b8*/ 	.byte	0x04, 0x1e
        /*02ba*/ 	.short	(.L_56 - .L_55)
.L_55:
        /*02bc*/ 	.word	0x00000000


	//----- nvinfo : EIATTR_CBANK_PARAM_SIZE
	.align		4
.L_56:
        /*02c0*/ 	.byte	0x03, 0x19
        /*02c2*/ 	.short	0x0368


	//----- nvinfo : EIATTR_PARAM_CBANK
	.align		4
        /*02c4*/ 	.byte	0x04, 0x0a
        /*02c6*/ 	.short	(.L_58 - .L_57)
	.align		4
.L_57:
        /*02c8*/ 	.word	index@(.nv.constant0.kernel_cutlass_kernel_cudnngemm_swigludense_blockscaled_gemm_persistent_swiglu_interleaved_quantSm100BlockScaledPersistentDenseGemmKernel_object_at__TiledMMA_ThrLayoutVMNK11110000_Permuta_0)
        /*02cc*/ 	.short	0x0380
        /*02ce*/ 	.short	0x0368


	//----- nvinfo : EIATTR_SW_WAR
	.align		4
.L_58:
        /*02d0*/ 	.byte	0x04, 0x36
        /*02d2*/ 	.short	(.L_60 - .L_59)
.L_59:
        /*02d4*/ 	.word	0x00000008
.L_60:


//--------------------- .nv.compat                --------------------------
	.section	.nv.compat,"",@"SHT_CUDA_COMPAT_INFO"
	.align	4
        /*0000*/ 	.byte	0x02, 0x02, 0x02, 0x00, 0x02, 0x05, 0x05, 0x00, 0x02, 0x03, 0x01, 0x00, 0x02, 0x06, 0x01, 0x00


//--------------------- .nv.callgraph             --------------------------
	.section	.nv.callgraph,"",@"SHT_CUDA_CALLGRAPH"
	.align	4
	.sectionentsize	8
	.align		4
        /*0000*/ 	.word	0x00000000
	.align		4
        /*0004*/ 	.word	0xffffffff
	.align		4
        /*0008*/ 	.word	0x00000000
	.align		4
        /*000c*/ 	.word	0xfffffffe
	.align		4
        /*0010*/ 	.word	0x00000000
	.align		4
        /*0014*/ 	.word	0xfffffffd
	.align		4
        /*0018*/ 	.word	0x00000000
	.align		4
        /*001c*/ 	.word	0xfffffffc


//--------------------- .text.kernel_cutlass_kernel_cudnngemm_swigludense_blockscaled_gemm_persistent_swiglu_interleaved_quantSm100BlockScaledPersistentDenseGemmKernel_object_at__TiledMMA_ThrLayoutVMNK11110000_Permuta_0 --------------------------
	.section	.text.kernel_cutlass_kernel_cudnngemm_swigludense_blockscaled_gemm_persistent_swiglu_interleaved_quantSm100BlockScaledPersistentDenseGemmKernel_object_at__TiledMMA_ThrLayoutVMNK11110000_Permuta_0,"ax",@progbits
	.align	128
        .global         kernel_cutlass_kernel_cudnngemm_swigludense_blockscaled_gemm_persistent_swiglu_interleaved_quantSm100BlockScaledPersistentDenseGemmKernel_object_at__TiledMMA_ThrLayoutVMNK11110000_Permuta_0
        .type           kernel_cutlass_kernel_cudnngemm_swigludense_blockscaled_gemm_persistent_swiglu_interleaved_quantSm100BlockScaledPersistentDenseGemmKernel_object_at__TiledMMA_ThrLayoutVMNK11110000_Permuta_0,@function
        .size           kernel_cutlass_kernel_cudnngemm_swigludense_blockscaled_gemm_persistent_swiglu_interleaved_quantSm100BlockScaledPersistentDenseGemmKernel_object_at__TiledMMA_ThrLayoutVMNK11110000_Permuta_0,(.L_x_49 - kernel_cutlass_kernel_cudnngemm_swigludense_blockscaled_gemm_persistent_swiglu_interleaved_quantSm100BlockScaledPersistentDenseGemmKernel_object_at__TiledMMA_ThrLayoutVMNK11110000_Permuta_0)
        .other          kernel_cutlass_kernel_cudnngemm_swigludense_blockscaled_gemm_persistent_swiglu_interleaved_quantSm100BlockScaledPersistentDenseGemmKernel_object_at__TiledMMA_ThrLayoutVMNK11110000_Permuta_0,@"STO_CUDA_ENTRY STV_DEFAULT"
kernel_cutlass_kernel_cudnngemm_swigludense_blockscaled_gemm_persistent_swiglu_interleaved_quantSm100BlockScaledPersistentDenseGemmKernel_object_at__TiledMMA_ThrLayoutVMNK11110000_Permuta_0:
.text.kernel_cutlass_kernel_cudnngemm_swigludense_blockscaled_gemm_persistent_swiglu_interleaved_quantSm100BlockScaledPersistentDenseGemmKernel_object_at__TiledMMA_ThrLayoutVMNK11110000_Permuta_0:
[----:B------:R-:W1:Y:S01]  /*0000*/  LDC R1, c[0x0][0x37c] ;  /* 0x0000df00ff017b82 */ /* 0x000e620000000800 */
[----:B------:R-:W2:Y:S07]  /*0010*/  S2R R0, SR_TID.X ;  /* 0x0000000000007919 */ /* 0x000eae0000002100 */
[----:B------:R-:W3:Y:S01]  /*0020*/  S2UR UR12, SR_CgaCtaId ;  /* 0x00000000000c79c3 */ /* 0x000ee20000008800 */
[----:B------:R-:W-:Y:S01]  /*0030*/  UMOV UR10, 0x1 ;  /* 0x00000001000a7882 */ /* 0x000fe20000000000 */
[----:B------:R-:W-:Y:S01]  /*0040*/  UMOV UR26, 0x4 ;  /* 0x00000004001a7882 */ /* 0x000fe20000000000 */
[----:B------:R-:W4:Y:S01]  /*0050*/  LDCU.U8 UR7, c[0x0][0x382] ;  /* 0x00007040ff0777ac */ /* 0x000f220008000000 */
[----:B------:R-:W5:Y:S01]  /*0060*/  LDCU.U8 UR6, c[0x0][0x381] ;  /* 0x00007020ff0677ac */ /* 0x000f620008000000 */
[----:B------:R-:W1:Y:S01]  /*0070*/  LDCU UR4, c[0x0][0x36c] ;  /* 0x00006d80ff0477ac */ /* 0x000e620008000800 */
[----:B---3--:R-:W-:Y:S01]  /*0080*/  ULEA.HI UR8, UR12, UR12, URZ, 0x1 ;  /* 0x0000000c0c087291 */ /* 0x008fe2000f8f08ff */
[----:B--2---:R-:W-:-:S04]  /*0090*/  SHF.R.U32.HI R2, RZ, 0x5, R0 ;  /* 0x00000005ff027819 */ /* 0x004fc80000011600 */
[----:B------:R-:W-:-:S13]  /*00a0*/  R2UR UR29, R2 ;  /* 0x00000000021d72ca */ /* 0x000fda00000e0000 */
[----:B------:R-:W-:Y:S02]  /*00b0*/  UISETP.NE.AND UP5, UPT, UR29, URZ, UPT ;  /* 0x000000ff1d00728c */ /* 0x000fe4000bfa5270 */
[----:B------:R-:W-:-:S09]  /*00c0*/  UISETP.NE.AND UP6, UPT, UR29, 0x5, UPT ;  /* 0x000000051d00788c */ /* 0x000fd2000bfc5270 */
[----:B------:R-:W-:-:S04]  /*00d0*/  @!UP5 UIADD3 UR10, UPT, UPT, -UR10, 0x100000, URZ ;  /* 0x001000000a0ad890 */ /* 0x000fc8000fffe1ff */
[----:B------:R-:W-:Y:S02]  /*00e0*/  @!UP5 USHF.L.U32 UR11, UR10, 0xb, URZ ;  /* 0x0000000b0a0bd899 */ /* 0x000fe400080006ff */
[----:B------:R-:W-:Y:S01]  /*00f0*/  @!UP5 USHF.L.U32 UR10, UR10, 0x1, URZ ;  /* 0x000000010a0ad899 */ /* 0x000fe200080006ff */
[----:B------:R-:W-:Y:S01]  /*0100*/  @!UP5 UMOV UR5, 0x400 ;  /* 0x000004000005d882 */ /* 0x000fe20000000000 */
[----:B------:R-:W-:-:S04]  /*0110*/  @!UP5 UIADD3 UR26, UPT, UPT, -UR26, 0x100000, URZ ;  /* 0x001000001a1ad890 */ /* 0x000fc8000fffe1ff */
[----:B------:R-:W-:Y:S02]  /*0120*/  @!UP5 USHF.L.U32 UR27, UR26, 0xb, URZ ;  /* 0x0000000b1a1bd899 */ /* 0x000fe400080006ff */
[----:B------:R-:W-:Y:S02]  /*0130*/  @!UP5 USHF.L.U32 UR26, UR26, 0x1, URZ ;  /* 0x000000011a1ad899 */ /* 0x000fe400080006ff */
[----:B------:R-:W-:Y:S01]  /*0140*/  @!UP5 ULEA UR5, UR12, UR5, 0x18 ;  /* 0x000000050c05d291 */ /* 0x000fe2000f8ec0ff */
[----:B-1--45:R-:W-:Y:S11]  /*0150*/  BRA.U UP6, `(.L_x_0) ;  /* 0x0000000106507547 */ /* 0x032ff6000b800000 */
[----:B------:R-:W1:Y:S02]  /*0160*/  LDCU.64 UR14, c[0x0][0x348] ;  /* 0x00006900ff0e77ac */ /* 0x000e640008000a00 */
[----:B-1----:R-:W-:Y:S02]  /*0170*/  UIADD3 UR24, UP0, UPT, UR14, 0x40, URZ ;  /* 0x000000400e187890 */ /* 0x002fe4000ff1e0ff */
[----:B------:R-:W-:Y:S02]  /*0180*/  UIADD3 UR22, UP4, UPT, UR14, 0xc0, URZ ;  /* 0x000000c00e167890 */ /* 0x000fe4000ff9e0ff */
[----:B------:R-:W-:Y:S02]  /*0190*/  UIADD3 UR20, UP3, UPT, UR14, 0x140, URZ ;  /* 0x000001400e147890 */ /* 0x000fe4000ff7e0ff */
[----:B------:R-:W-:Y:S02]  /*01a0*/  UIADD3 UR18, UP2, UPT, UR14, 0x1c0, URZ ;  /* 0x000001c00e127890 */ /* 0x000fe4000ff5e0ff */
[----:B------:R-:W-:-:S02]  /*01b0*/  UIADD3 UR16, UP1, UPT, UR14, 0x240, URZ ;  /* 0x000002400e107890 */ /* 0x000fc4000ff3e0ff */
[----:B------:R-:W-:Y:S02]  /*01c0*/  UIADD3.X UR25, UPT, UPT, URZ, UR15, URZ, UP0, !UPT ;  /* 0x0000000fff197290 */ /* 0x000fe400087fe4ff */
[----:B------:R-:W-:Y:S02]  /*01d0*/  UIADD3 UR14, UP0, UPT, UR14, 0x2c0, URZ ;  /* 0x000002c00e0e7890 */ /* 0x000fe4000ff1e0ff */
[----:B------:R-:W-:Y:S02]  /*01e0*/  UIADD3.X UR23, UPT, UPT, URZ, UR15, URZ, UP4, !UPT ;  /* 0x0000000fff177290 */ /* 0x000fe4000a7fe4ff */
[----:B------:R-:W-:Y:S02]  /*01f0*/  UIADD3.X UR21, UPT, UPT, URZ, UR15, URZ, UP3, !UPT ;  /* 0x0000000fff157290 */ /* 0x000fe40009ffe4ff */
[----:B------:R-:W-:Y:S01]  /*0200*/  UIADD3.X UR19, UPT, UPT, URZ, UR15, URZ, UP2, !UPT ;  /* 0x0000000fff137290 */ /* 0x000fe200097fe4ff */
[----:B------:R1:W-:Y:S01]  /*0210*/  UTMACCTL.PF [UR24] ;  /* 0x00000000180079b9 */ /* 0x0003e20008040000 */
[----:B------:R-:W-:-:S03]  /*0220*/  UIADD3.X UR17, UPT, UPT, URZ, UR15, URZ, UP1, !UPT ;  /* 0x0000000fff117290 */ /* 0x000fc60008ffe4ff */
[----:B------:R1:W-:Y:S01]  /*0230*/  UTMACCTL.PF [UR22] ;  /* 0x00000000160079b9 */ /* 0x0003e20008040000 */
[----:B------:R-:W-:Y:S01]  /*0240*/  UIADD3.X UR15, UPT, UPT, URZ, UR15, URZ, UP0, !UPT ;  /* 0x0000000fff0f7290 */ /* 0x000fe200087fe4ff */
[----:B------:R1:W-:Y:S02]  /*0250*/  UTMACCTL.PF [UR20] ;  /* 0x00000000140079b9 */ /* 0x0003e40008040000 */
[----:B------:R1:W-:Y:S02]  /*0260*/  UTMACCTL.PF [UR18] ;  /* 0x00000000120079b9 */ /* 0x0003e40008040000 */
[----:B------:R1:W-:Y:S04]  /*0270*/  UTMACCTL.PF [UR16] ;  /* 0x00000000100079b9 */ /* 0x0003e80008040000 */
[----:B------:R1:W-:Y:S02]  /*0280*/  UTMACCTL.PF [UR14] ;  /* 0x000000000e0079b9 */ /* 0x0003e40008040000 */
[----:B-1----:R-:W-:Y:S01]  /*0290*/  NOP ;  /* 0x0000000000007918 */ /* 0x002fe20000000000 */
.L_x_0:
[----:B------:R-:W-:Y:S05]  /*02a0*/  BRA.U UP5, `(.L_x_1) ;  /* 0x0000000105407547 */ /* 0x000fea000b800000 */
[----:B------:R-:W-:Y:S01]  /*02b0*/  UMOV UR14, 0x400 ;  /* 0x00000400000e7882 */ /* 0x000fe20000000000 */
[----:B------:R-:W-:Y:S01]  /*02c0*/  UMOV UR13, 0x1 ;  /* 0x00000001000d7882 */ /* 0x000fe20000000000 */
[----:B------:R-:W-:Y:S01]  /*02d0*/  UMOV UR9, 0x2 ;  /* 0x0000000200097882 */ /* 0x000fe20000000000 */
[----:B------:R-:W-:Y:S02]  /*02e0*/  ULEA UR14, UR12, UR14, 0x18 ;  /* 0x0000000e0c0e7291 */ /* 0x000fe4000f8ec0ff */
[----:B------:R-:W-:-:S04]  /*02f0*/  UIADD3 UR16, UPT, UPT, -UR13, 0x100000, URZ ;  /* 0x001000000d107890 */ /* 0x000fc8000fffe1ff */
[----:B------:R-:W-:Y:S02]  /*0300*/  USHF.L.U32 UR17, UR16, 0xb, URZ ;  /* 0x0000000b10117899 */ /* 0x000fe400080006ff */
[----:B------:R-:W-:Y:S02]  /*0310*/  USHF.L.U32 UR16, UR16, 0x1, URZ ;  /* 0x0000000110107899 */ /* 0x000fe400080006ff */
[----:B------:R-:W-:-:S04]  /*0320*/  UIADD3 UR18, UPT, UPT, -UR9, 0x100000, URZ ;  /* 0x0010000009127890 */ /* 0x000fc8000fffe1ff */
[----:B------:R-:W-:Y:S02]  /*0330*/  USHF.L.U32 UR19, UR18, 0xb, URZ ;  /* 0x0000000b12137899 */ /* 0x000fe400080006ff */
[----:B------:R-:W-:Y:S01]  /*0340*/  USHF.L.U32 UR18, UR18, 0x1, URZ ;  /* 0x0000000112127899 */ /* 0x000fe200080006ff */
[----:B------:R-:W1:Y:S03]  /*0350*/  FENCE.VIEW.ASYNC.S ;  /* 0x00000000000073c6 */ /* 0x000e660000000000 */
[----:B-1----:R1:W2:Y:S01]  /*0360*/  SYNCS.EXCH.64 URZ, [UR14], UR16 ;  /* 0x000000100eff75b2 */ /* 0x0022a20008000100 */
[----:B------:R1:W3:Y:S07]  /*0370*/  SYNCS.EXCH.64 URZ, [UR14+0x8], UR16 ;  /* 0x000008100eff75b2 */ /* 0x0002ee0008000100 */
[----:B------:R1:W4:Y:S01]  /*0380*/  SYNCS.EXCH.64 URZ, [UR14+0x10], UR18 ;  /* 0x000010120eff75b2 */ /* 0x0003220008000100 */
[----:B------:R1:W5:Y:S01]  /*0390*/  SYNCS.EXCH.64 URZ, [UR14+0x18], UR18 ;  /* 0x000018120eff75b2 */ /* 0x0003620008000100 */
[----:B------:R-:W-:Y:S01]  /*03a0*/  NOP ;  /* 0x0000000000007918 */ /* 0x000fe20000000000 */
.L_x_1:
[----:B------:R-:W-:Y:S01]  /*03b0*/  UISETP.EQ.U32.AND UP2, UPT, UR4, 0x1, UPT ;  /* 0x000000010400788c */ /* 0x000fe2000bf42070 */
[----:B------:R-:W1:Y:S02]  /*03c0*/  FENCE.VIEW.ASYNC.S ;  /* 0x00000000000073c6 */ /* 0x000e640000000000 */
[----:B-1----:R1:W5:Y:S01]  /*03d0*/  @!UP5 SYNCS.EXCH.64 URZ, [UR5+0x20], UR10 ;  /* 0x0000200a05ffd5b2 */ /* 0x0023620008000100 */
[----:B------:R-:W-:Y:S02]  /*03e0*/  ULOP3.LUT UR8, UR8, 0xfffffffe, URZ, 0xc0, !UPT ;  /* 0xfffffffe08087892 */ /* 0x000fe4000f8ec0ff */
[----:B------:R-:W-:Y:S02]  /*03f0*/  ULOP3.LUT UR7, UR7, 0x1, URZ, 0xc0, !UPT ;  /* 0x0000000107077892 */ /* 0x000fe4000f8ec0ff */
[----:B------:R-:W-:Y:S02]  /*0400*/  ULOP3.LUT UR6, UR6, 0x1, URZ, 0xc0, !UPT ;  /* 0x0000000106067892 */ /* 0x000fe4000f8ec0ff */
[----:B------:R-:W-:Y:S01]  /*0410*/  UIADD3 UR28, UPT, UPT, -UR8, UR12, URZ ;  /* 0x0000000c081c7290 */ /* 0x000fe2000fffe1ff */
[----:B------:R-:W-:Y:S01]  /*0420*/  UMOV UR30, 0x1 ;  /* 0x00000001001e7882 */ /* 0x000fe20000000000 */
[----:B------:R-:W-:-:S02]  /*0430*/  UISETP.NE.U32.AND UP1, UPT, UR7, 0x1, UPT ;  /* 0x000000010700788c */ /* 0x000fc4000bf25070 */
[----:B------:R-:W-:Y:S02]  /*0440*/  USHF.L.U32 UR30, UR30, UR28, URZ ;  /* 0x0000001c1e1e7299 */ /* 0x000fe400080006ff */
[----:B------:R-:W-:Y:S01]  /*0450*/  UISETP.NE.U32.AND UP0, UPT, UR6, 0x1, UPT ;  /* 0x000000010600788c */ /* 0x000fe2000bf05070 */
[----:B------:R1:W4:Y:S01]  /*0460*/  @!UP5 SYNCS.EXCH.64 URZ, [UR5+0x28], UR26 ;  /* 0x0000281a05ffd5b2 */ /* 0x0003220008000100 */
[----:B------:R-:W-:Y:S01]  /*0470*/  NOP ;  /* 0x0000000000007918 */ /* 0x000fe20000000000 */
[----:B------:R-:W-:Y:S08]  /*0480*/  BRA.U !UP2, `(.L_x_2) ;  /* 0x000000010a087547 */ /* 0x000ff0000b800000 */
[----:B--2345:R-:W-:Y:S01]  /*0490*/  UCGABAR_ARV ;  /* 0x00000000000079c7 */ /* 0x03cfe20008000000 */
[----:B------:R-:W-:Y:S05]  /*04a0*/  BRA `(.L_x_3) ;  /* 0x0000000000047947 */ /* 0x000fea0003800000 */
.L_x_2:
[----:B--2345:R-:W-:Y:S01]  /*04b0*/  NOP ;  /* 0x0000000000007918 */ /* 0x03cfe20000000000 */
.L_x_3:
[----:B------:R-:W-:Y:S05]  /*04c0*/  BRA.U !UP2, `(.L_x_4) ;  /* 0x000000010a0c7547 */ /* 0x000fea000b800000 */
[----:B------:R-:W-:Y:S01]  /*04d0*/  UCGABAR_WAIT ;  /* 0x0000000000007dc7 */ /* 0x000fe20008000000 */
[----:B------:R-:W-:Y:S01]  /*04e0*/  CCTL.IVALL ;  /* 0x00000000ff00798f */ /* 0x000fe20002000000 */
[----:B------:R-:W-:Y:S05]  /*04f0*/  BRA `(.L_x_5) ;  /* 0x0000000000047947 */ /* 0x000fea0003800000 */
.L_x_4:
[----:B------:R-:W-:Y:S06]  /*0500*/  BAR.SYNC.DEFER_BLOCKING 0x0 ;  /* 0x0000000000007b1d */ /* 0x000fec0000010000 */
.L_x_5:
[----:B------:R-:W2:Y:S01]  /*0510*/  LDCU.U8 UR23, c[0x0][0x6c8] ;  /* 0x0000d900ff1777ac */ /* 0x000ea20008000000 */
[----:B------:R-:W3:Y:S01]  /*0520*/  LDCU.U8 UR22, c[0x0][0x6c9] ;  /* 0x0000d920ff1677ac */ /* 0x000ee20008000000 */
[----:B------:R-:W4:Y:S01]  /*0530*/  LDCU.U8 UR21, c[0x0][0x6d4] ;  /* 0x0000da80ff1577ac */ /* 0x000f220008000000 */
[----:B------:R-:W5:Y:S01]  /*0540*/  LDCU.U8 UR15, c[0x0][0x6d5] ;  /* 0x0000daa0ff0f77ac */ /* 0x000f620008000000 */
[----:B------:R-:W1:Y:S01]  /*0550*/  LDCU.U8 UR14, c[0x0][0x6e0] ;  /* 0x0000dc00ff0e77ac */ /* 0x000e620008000000 */
[----:B------:R-:W1:Y:S01]  /*0560*/  LDCU.U8 UR13, c[0x0][0x6e1] ;  /* 0x0000dc20ff0d77ac */ /* 0x000e620008000000 */
[----:B------:R-:W-:Y:S05]  /*0570*/  BRA.U UP6, `(.L_x_6) ;  /* 0x0000000906707547 */ /* 0x000fea000b800000 */
[----:B------:R-:W5:Y:S01]  /*0580*/  S2UR UR40, SR_CTAID.Z ;  /* 0x00000000002879c3 */ /* 0x000f620000002700 */
[----:B------:R-:W-:Y:S01]  /*0590*/  HFMA2 R3, -RZ, RZ, 0, 5.9604644775390625e-08 ;  /* 0x00000001ff037431 */ /* 0x000fe200000001ff */
[----:B------:R-:W-:Y:S01]  /*05a0*/  UMOV UR39, 0x1 ;  /* 0x0000000100277882 */ /* 0x000fe20000000000 */
[----:B-----5:R-:W-:-:S09]  /*05b0*/  UISETP.GT.U32.AND UP2, UPT, UR40, 0xff, UPT ;  /* 0x000000ff2800788c */ /* 0x020fd2000bf44070 */
[----:B------:R-:W-:Y:S05]  /*05c0*/  BRA.U UP2, `(.L_x_7) ;  /* 0x0000000902247547 */ /* 0x000fea000b800000 */
[----:B-1----:R-:W1:Y:S01]  /*05d0*/  LDCU.64 UR4, c[0x0][0x6c0] ;  /* 0x0000d800ff0477ac */ /* 0x002e620008000a00 */
[----:B------:R-:W5:Y:S01]  /*05e0*/  S2UR UR34, SR_CgaCtaId ;  /* 0x00000000002279c3 */ /* 0x000f620000008800 */
[----:B------:R-:W4:Y:S01]  /*05f0*/  LDCU UR8, c[0x0][0x6d0] ;  /* 0x0000da00ff0877ac */ /* 0x000f220008000800 */
[----:B------:R-:W3:Y:S06]  /*0600*/  LDCU UR10, c[0x0][0x374] ;  /* 0x00006e80ff0a77ac */ /* 0x000eec0008000800 */
[----:B------:R-:W2:Y:S01]  /*0610*/  S2UR UR35, SR_CTAID.X ;  /* 0x00000000002379c3 */ /* 0x000ea20000002500 */
[----:B------:R-:W2:Y:S01]  /*0620*/  LDCU.64 UR50, c[0x0][0x348] ;  /* 0x00006900ff3277ac */ /* 0x000ea20008000a00 */
[----:B------:R-:W-:Y:S01]  /*0630*/  UMOV UR37, URZ ;  /* 0x000000ff00257c82 */ /* 0x000fe20008000000 */
[----:B------:R-:W-:Y:S01]  /*0640*/  UMOV UR39, 0x1 ;  /* 0x0000000100277882 */ /* 0x000fe20000000000 */
[----:B-1----:R-:W-:-:S04]  /*0650*/  UIMAD.WIDE.U32 UR6, UR40, UR5, URZ ;  /* 0x00000005280672a5 */ /* 0x002fc8000f8e00ff */
[----:B------:R-:W-:-:S04]  /*0660*/  UIADD3 UR5, UPT, UPT, UR40, -UR7, URZ ;  /* 0x8000000728057290 */ /* 0x000fc8000fffe0ff */
[----:B--2---:R-:W-:-:S04]  /*0670*/  USHF.R.U32.HI UR5, URZ, UR23, UR5 ;  /* 0x00000017ff057299 */ /* 0x004fc80008011605 */
[----:B------:R-:W-:-:S04]  /*0680*/  UIADD3 UR5, UPT, UPT, UR7, UR5, URZ ;  /* 0x0000000507057290 */ /* 0x000fc8000fffe0ff */
[----:B---3--:R-:W-:-:S04]  /*0690*/  USHF.R.U32.HI UR6, URZ, UR22, UR5 ;  /* 0x00000016ff067299 */ /* 0x008fc80008011605 */
[----:B------:R-:W-:-:S04]  /*06a0*/  UIADD3 UR6, UPT, UPT, -UR6, URZ, URZ ;  /* 0x000000ff06067290 */ /* 0x000fc8000fffe1ff */
[----:B------:R-:W-:Y:S01]  /*06b0*/  UIMAD UR6, UR6, UR4, UR40 ;  /* 0x00000004060672a4 */ /* 0x000fe2000f8e0228 */
[----:B------:R-:W1:Y:S03]  /*06c0*/  LDCU.64 UR4, c[0x0][0x6d8] ;  /* 0x0000db00ff0477ac */ /* 0x000e660008000a00 */
[----:B----4-:R-:W-:-:S04]  /*06d0*/  UIMAD.WIDE.U32 UR8, UR6, UR8, URZ ;  /* 0x00000008060872a5 */ /* 0x010fc8000f8e00ff */
[----:B------:R-:W-:-:S04]  /*06e0*/  UIADD3 UR7, UPT, UPT, UR6, -UR9, URZ ;  /* 0x8000000906077290 */ /* 0x000fc8000fffe0ff */
[----:B------:R-:W-:-:S03]  /*06f0*/  USHF.R.U32.HI UR7, URZ, UR21, UR7 ;  /* 0x00000015ff077299 */ /* 0x000fc60008011607 */
[----:B------:R-:W2:Y:S01]  /*0700*/  LDCU UR8, c[0x0][0x370] ;  /* 0x00006e00ff0877ac */ /* 0x000ea20008000800 */
[----:B------:R-:W-:Y:S01]  /*0710*/  UIADD3 UR7, UPT, UPT, UR9, UR7, URZ ;  /* 0x0000000709077290 */ /* 0x000fe2000fffe0ff */
[----:B------:R-:W3:Y:S03]  /*0720*/  LDCU UR38, c[0x0][0x378] ;  /* 0x00006f00ff2677ac */ /* 0x000ee60008000800 */
[----:B------:R-:W-:-:S04]  /*0730*/  USHF.R.U32.HI UR7, URZ, UR15, UR7 ;  /* 0x0000000fff077299 */ /* 0x000fc80008011607 */
[----:B-1----:R-:W-:Y:S02]  /*0740*/  UIMAD.WIDE.U32 UR16, UR7, UR5, URZ ;  /* 0x00000005071072a5 */ /* 0x002fe4000f8e00ff */
[----:B--2---:R-:W-:-:S05]  /*0750*/  UIMAD UR8, UR10, UR8, URZ ;  /* 0x000000080a0872a4 */ /* 0x004fca000f8e02ff */
[----:B------:R-:W-:Y:S02]  /*0760*/  UMOV UR5, UR17 ;  /* 0x0000001100057c82 */ /* 0x000fe40008000000 */
[----:B------:R-:W-:Y:S02]  /*0770*/  UIADD3 UR9, UPT, UPT, UR7, -UR5, URZ ;  /* 0x8000000507097290 */ /* 0x000fe4000fffe0ff */
[----:B---3--:R-:W-:Y:S02]  /*0780*/  UIMAD UR38, UR8, UR38, URZ ;  /* 0x00000026082672a4 */ /* 0x008fe4000f8e02ff */
[----:B------:R-:W-:Y:S02]  /*0790*/  USHF.R.U32.HI UR9, URZ, UR14, UR9 ;  /* 0x0000000eff097299 */ /* 0x000fe40008011609 */
[----:B------:R-:W-:Y:S02]  /*07a0*/  ULEA.HI UR38, UR38, UR38, URZ, 0x1 ;  /* 0x0000002626267291 */ /* 0x000fe4000f8f08ff */
[----:B------:R-:W-:Y:S01]  /*07b0*/  UIADD3 UR9, UPT, UPT, UR5, UR9, URZ ;  /* 0x0000000905097290 */ /* 0x000fe2000fffe0ff */
[----:B------:R-:W1:Y:S03]  /*07c0*/  LDCU UR5, c[0x0][0x6cc] ;  /* 0x0000d980ff0577ac */ /* 0x000e660008000800 */
[----:B------:R-:W-:Y:S01]  /*07d0*/  USHF.R.U32.HI UR9, URZ, UR13, UR9 ;  /* 0x0000000dff097299 */ /* 0x000fe20008011609 */
[----:B------:R-:W-:Y:S01]  /*07e0*/  UMOV UR8, 0x400 ;  /* 0x0000040000087882 */ /* 0x000fe20000000000 */
[----:B------:R-:W-:-:S02]  /*07f0*/  USHF.R.S32.HI UR38, URZ, 0x1, UR38 ;  /* 0x00000001ff267899 */ /* 0x000fc40008011426 */
[----:B------:R-:W-:Y:S02]  /*0800*/  UIADD3 UR9, UPT, UPT, -UR9, URZ, URZ ;  /* 0x000000ff09097290 */ /* 0x000fe4000fffe1ff */
[----:B-----5:R-:W-:Y:S02]  /*0810*/  ULEA UR34, UR34, UR8, 0x18 ;  /* 0x0000000822227291 */ /* 0x020fe4000f8ec0ff */
[----:B------:R-:W-:Y:S02]  /*0820*/  UIMAD UR4, UR9, UR4, UR7 ;  /* 0x00000004090472a4 */ /* 0x000fe4000f8e0207 */
[----:B------:R-:W-:-:S04]  /*0830*/  UIADD3 UR7, UPT, UPT, -UR7, URZ, URZ ;  /* 0x000000ff07077290 */ /* 0x000fc8000fffe1ff */
[----:B-1----:R-:W-:-:S12]  /*0840*/  UIMAD UR5, UR7, UR5, UR6 ;  /* 0x00000005070572a4 */ /* 0x002fd8000f8e0206 */
.L_x_11:
[----:B------:R-:W-:Y:S01]  /*0850*/  USHF.L.U32 UR6, UR39, 0x1f, URZ ;  /* 0x0000001f27067899 */ /* 0x000fe200080006ff */
[----:B------:R-:W-:Y:S01]  /*0860*/  HFMA2 R3, -RZ, RZ, 0, -16 ;  /* 0x0000cc00ff037431 */ /* 0x000fe200000001ff */
[----:B------:R-:W-:Y:S02]  /*0870*/  ULEA UR7, UR37, UR34, 0x3 ;  /* 0x0000002225077291 */ /* 0x000fe4000f8e18ff */
[----:B------:R-:W-:Y:S02]  /*0880*/  UIADD3 UR20, UPT, UPT, UR5, UR5, URZ ;  /* 0x0000000505147290 */ /* 0x000fe4000fffe0ff */
[----:B------:R-:W-:Y:S01]  /*0890*/  MOV R2, UR6 ;  /* 0x0000000600027c02 */ /* 0x000fe20008000f00 */
[----:B------:R-:W-:Y:S02]  /*08a0*/  UIADD3 UR48, UP5, UPT, UR50, 0x40, URZ ;  /* 0x0000004032307890 */ /* 0x000fe4000ffbe0ff */
[----:B------:R-:W-:Y:S02]  /*08b0*/  UIADD3 UR46, UP4, UPT, UR50, 0xc0, URZ ;  /* 0x000000c0322e7890 */ /* 0x000fe4000ff9e0ff */
[----:B-1----:R1:W2:Y:S01]  /*08c0*/  SYNCS.PHASECHK.TRANS64.TRYWAIT P2, [UR7+0x10], R2 ;  /* 0x00001002ff0075a7 */ /* 0x0022a20008041107 */
[----:B------:R-:W-:-:S02]  /*08d0*/  ULEA UR7, UR4, UR28, 0x1 ;  /* 0x0000001c04077291 */ /* 0x000fc4000f8e08ff */
[----:B------:R-:W-:Y:S02]  /*08e0*/  UIADD3 UR44, UP3, UPT, UR50, 0x140, URZ ;  /* 0x00000140322c7890 */ /* 0x000fe4000ff7e0ff */
[----:B------:R-:W-:Y:S02]  /*08f0*/  UIADD3 UR42, UP2, UPT, UR50, 0x1c0, URZ ;  /* 0x000001c0322a7890 */ /* 0x000fe4000ff5e0ff */
[----:B------:R-:W-:Y:S02]  /*0900*/  ULOP3.LUT UR20, UR20, 0x1, UR35, 0xf8, !UPT ;  /* 0x0000000114147892 */ /* 0x000fe4000f8ef823 */
[----:B------:R-:W-:Y:S02]  /*0910*/  UIADD3 UR12, UPT, UPT, UR28, UR4, UR4 ;  /* 0x000000041c0c7290 */ /* 0x000fe4000fffe004 */
[----:B------:R-:W-:Y:S02]  /*0920*/  UIADD3.X UR49, UPT, UPT, URZ, UR51, URZ, UP5, !UPT ;  /* 0x00000033ff317290 */ /* 0x000fe4000affe4ff */
[----:B------:R-:W-:-:S02]  /*0930*/  UIADD3.X UR47, UPT, UPT, URZ, UR51, URZ, UP4, !UPT ;  /* 0x00000033ff2f7290 */ /* 0x000fc4000a7fe4ff */
[----:B------:R-:W-:Y:S02]  /*0940*/  UIADD3.X UR45, UPT, UPT, URZ, UR51, URZ, UP3, !UPT ;  /* 0x00000033ff2d7290 */ /* 0x000fe40009ffe4ff */
[----:B------:R-:W-:Y:S02]  /*0950*/  UIADD3.X UR43, UPT, UPT, URZ, UR51, URZ, UP2, !UPT ;  /* 0x00000033ff2b7290 */ /* 0x000fe400097fe4ff */
[----:B------:R-:W-:Y:S02]  /*0960*/  USHF.L.U32 UR7, UR7, 0x7, URZ ;  /* 0x0000000707077899 */ /* 0x000fe400080006ff */
[----:B------:R-:W-:Y:S01]  /*0970*/  USHF.L.U32 UR27, UR20, 0x7, URZ ;  /* 0x00000007141b7899 */ /* 0x000fe200080006ff */
[----:B------:R-:W-:Y:S01]  /*0980*/  UMOV UR36, URZ ;  /* 0x000000ff00247c82 */ /* 0x000fe20008000000 */
[----:B------:R-:W-:Y:S01]  /*0990*/  UMOV UR18, URZ ;  /* 0x000000ff00127c82 */ /* 0x000fe20008000000 */
[----:B-1----:R-:W-:-:S09]  /*09a0*/  UMOV UR10, URZ ;  /* 0x000000ff000a7c82 */ /* 0x002fd20008000000 */
.L_x_10:
[----:B---3--:R-:W-:Y:S02]  /*09b0*/  ULEA UR25, UR37, UR34, 0x3 ;  /* 0x0000002225197291 */ /* 0x008fe4000f8e18ff */
[----:B------:R-:W-:Y:S02]  /*09c0*/  USHF.L.U32 UR26, UR36, 0x7, URZ ;  /* 0x00000007241a7899 */ /* 0x000fe400080006ff */
[----:B------:R-:W-:Y:S02]  /*09d0*/  ULEA UR24, UR37, UR34, 0xe ;  /* 0x0000002225187291 */ /* 0x000fe4000f8e70ff */
[----:B------:R-:W-:Y:S02]  /*09e0*/  ULEA UR32, UR37, UR28, 0x1 ;  /* 0x0000001c25207291 */ /* 0x000fe4000f8e08ff */
[----:B------:R-:W-:Y:S02]  /*09f0*/  ULEA UR16, UR37, UR34, 0xa ;  /* 0x0000002225107291 */ /* 0x000fe4000f8e50ff */
[----:B------:R-:W-:-:S02]  /*0a00*/  ULEA UR8, UR37, UR28, 0x1 ;  /* 0x0000001c25087291 */ /* 0x000fc4000f8e08ff */
[----:B------:R-:W-:Y:S02]  /*0a10*/  UIADD3 UR11, UPT, UPT, UR37, 0x1, URZ ;  /* 0x00000001250b7890 */ /* 0x000fe4000fffe0ff */
[----:B------:R-:W-:Y:S02]  /*0a20*/  UISETP.GT.U32.AND UP2, UPT, UR36, 0x1e, UPT ;  /* 0x0000001e2400788c */ /* 0x000fe4000bf44070 */
[----:B------:R-:W-:Y:S02]  /*0a30*/  UIADD3 UR19, UPT, UPT, UR36, UR36, URZ ;  /* 0x0000002424137290 */ /* 0x000fe4000fffe0ff */
[----:B------:R-:W-:Y:S02]  /*0a40*/  ULEA UR32, UR32, UR34, 0xe ;  /* 0x0000002220207291 */ /* 0x000fe4000f8e70ff */
[----:B------:R-:W-:Y:S02]  /*0a50*/  ULEA UR8, UR8, UR34, 0xa ;  /* 0x0000002208087291 */ /* 0x000fe4000f8e50ff */
[----:B------:R-:W-:-:S02]  /*0a60*/  UIADD3 UR24, UPT, UPT, UR24, 0x18400, URZ ;  /* 0x0001840018187890 */ /* 0x000fc4000fffe0ff */
[----:B------:R-:W-:Y:S02]  /*0a70*/  UIADD3 UR16, UPT, UPT, UR16, 0x30400, URZ ;  /* 0x0003040010107890 */ /* 0x000fe4000fffe0ff */
[----:B------:R-:W-:Y:S01]  /*0a80*/  UISETP.NE.AND UP3, UPT, UR11, 0x2, UPT ;  /* 0x000000020b00788c */ /* 0x000fe2000bf65270 */
[----:B------:R-:W-:Y:S01]  /*0a90*/  UMOV UR31, 0x30000 ;  /* 0x00030000001f7882 */ /* 0x000fe20000000000 */
[----:B------:R-:W-:Y:S01]  /*0aa0*/  UMOV UR5, UR25 ;  /* 0x0000001900057c82 */ /* 0x000fe20008000000 */
[----:B------:R-:W-:Y:S01]  /*0ab0*/  UMOV UR6, UR26 ;  /* 0x0000001a00067c82 */ /* 0x000fe20008000000 */
[----:B-12---:R-:W-:Y:S07]  /*0ac0*/  @P2 BRA `(.L_x_8) ;  /* 0x0000000000102947 */ /* 0x006fee0003800000 */
[----:B------:R-:W-:-:S06]  /*0ad0*/  USHF.L.U32 UR4, UR39, 0x1f, URZ ;  /* 0x0000001f27047899 */ /* 0x000fcc00080006ff */
[----:B------:R-:W-:-:S04]  /*0ae0*/  MOV R2, UR4 ;  /* 0x0000000400027c02 */ /* 0x000fc80008000f00 */
[----:B------:R-:W1:Y:S02]  /*0af0*/  SYNCS.PHASECHK.TRANS64.TRYWAIT P0, [UR25+0x10], R2 ;  /* 0x00001002ff0075a7 */ /* 0x000e640008001119 */
[----:B-1----:R-:W-:Y:S05]  /*0b00*/  @!P0 BRA `(.L_x_9) ;  /* 0x0000003000948947 */ /* 0x002fea0003800000 */
.L_x_8:
[----:B------:R-:W-:Y:S02]  /*0b10*/  ELECT P1, URZ, PT ;  /* 0x0000000000ff782f */ /* 0x000fe40003820000 */
[----:B------:R-:W-:Y:S01]  /*0b20*/  PLOP3.LUT P0, PT, PT, PT, UP2, 0x80, 0x8 ;  /* 0x000000000008781c */ /* 0x000fe20003f0f028 */
[----:B------:R-:W-:Y:S01]  /*0b30*/  USEL UR4, URZ, 0x1, UP3 ;  /* 0x00000001ff047887 */ /* 0x000fe20009800000 */
[----:B------:R-:W-:Y:S01]  /*0b40*/  PLOP3.LUT P2, PT, PT, PT, PT, 0x80, 0x8 ;  /* 0x000000000008781c */ /* 0x000fe20003f4f070 */
[----:B------:R-:W-:Y:S02]  /*0b50*/  USEL UR37, UR11, URZ, UP3 ;  /* 0x000000ff0b257287 */ /* 0x000fe40009800000 */
[----:B------:R-:W-:Y:S02]  /*0b60*/  ULOP3.LUT UR39, UR39, UR4, URZ, 0x3c, !UPT ;  /* 0x0000000427277292 */ /* 0x000fe4000f8e3cff */
[----:B------:R-:W-:Y:S02]  /*0b70*/  UIADD3 UR4, UPT, UPT, UR32, 0x20400, URZ ;  /* 0x0002040020047890 */ /* 0x000fe4000fffe0ff */
[----:B------:R-:W-:-:S02]  /*0b80*/  UIADD3 UR8, UPT, UPT, UR8, 0x30c00, URZ ;  /* 0x00030c0008087890 */ /* 0x000fc4000fffe0ff */
[----:B------:R-:W-:Y:S01]  /*0b90*/  @!UP2 USHF.L.U32 UR32, UR39, 0x1f, URZ ;  /* 0x0000001f2720a899 */ /* 0x000fe200080006ff */
[----:B------:R3:W-:Y:S01]  /*0ba0*/  @P1 SYNCS.ARRIVE.TRANS64 RZ, [UR25], R3 ;  /* 0x00000003ffff19a7 */ /* 0x0007e20008000019 */
[----:B------:R-:W-:Y:S01]  /*0bb0*/  @!UP2 ULEA UR33, UR37, UR34, 0x3 ;  /* 0x000000222521a291 */ /* 0x000fe2000f8e18ff */
[----:B------:R3:W-:Y:S01]  /*0bc0*/  UTMALDG.2D [UR24], [UR48], desc[URZ] ;  /* 0x0000ff18300075b4 */ /* 0x0007e20008009000 */
[----:B------:R-:W-:Y:S01]  /*0bd0*/  UMOV UR17, UR25 ;  /* 0x0000001900117c82 */ /* 0x000fe20008000000 */
[----:B------:R-:W-:Y:S01]  /*0be0*/  UMOV UR9, UR25 ;  /* 0x0000001900097c82 */ /* 0x000fe20008000000 */
[----:B-1----:R-:W-:Y:S01]  /*0bf0*/  IMAD.U32 R2, RZ, RZ, UR32 ;  /* 0x00000020ff027e24 */ /* 0x002fe2000f8e00ff */
[----:B------:R-:W-:Y:S01]  /*0c00*/  UMOV UR11, UR19 ;  /* 0x00000013000b7c82 */ /* 0x000fe20008000000 */
[----:B------:R-:W-:Y:S01]  /*0c10*/  UIADD3 UR36, UPT, UPT, UR36, 0x1, URZ ;  /* 0x0000000124247890 */ /* 0x000fe2000fffe0ff */
[----:B------:R3:W-:Y:S03]  /*0c20*/  UTMALDG.2D.MULTICAST [UR4], [UR46], UR31, desc[URZ] ;  /* 0x0000ff042e0073b4 */ /* 0x0007e6000800981f */
[----:B------:R-:W-:Y:S01]  /*0c30*/  UISETP.NE.AND UP2, UPT, UR36, 0x20, UPT ;  /* 0x000000202400788c */ /* 0x000fe2000bf45270 */
[----:B------:R3:W-:Y:S01]  /*0c40*/  UTMALDG.3D [UR16], [UR44], desc[URZ] ;  /* 0x0000ff102c0075b4 */ /* 0x0007e20008011000 */
[----:B------:R3:W-:Y:S01]  /*0c50*/  UTMALDG.3D.MULTICAST [UR8], [UR42], UR31, desc[URZ] ;  /* 0x0000ff082a0073b4 */ /* 0x0007e2000801181f */
[----:B------:R3:W1:Y:S06]  /*0c60*/  @!P0 SYNCS.PHASECHK.TRANS64.TRYWAIT P2, [UR33+0x10], R2 ;  /* 0x00001002ff0085a7 */ /* 0x00066c0008041121 */
[----:B------:R-:W-:Y:S05]  /*0c70*/  BRA.U UP2, `(.L_x_10) ;  /* 0xfffffffd024c7547 */ /* 0x000fea000b83ffff */
[----:B---3--:R-:W2:Y:S01]  /*0c80*/  LDCU.64 UR4, c[0x0][0x6c0] ;  /* 0x0000d800ff0477ac */ /* 0x008ea20008000a00 */
[----:B------:R-:W-:-:S04]  /*0c90*/  UIADD3 UR40, UPT, UPT, UR38, UR40, URZ ;  /* 0x0000002826287290 */ /* 0x000fc8000fffe0ff */
[----:B------:R-:W-:Y:S02]  /*0ca0*/  UISETP.GE.AND UP2, UPT, UR40, 0x100, UPT ;  /* 0x000001002800788c */ /* 0x000fe4000bf46270 */
[----:B--2---:R-:W-:Y:S01]  /*0cb0*/  UIMAD.WIDE.U32 UR6, UR40, UR5, URZ ;  /* 0x00000005280672a5 */ /* 0x004fe2000f8e00ff */
[----:B------:R-:W2:Y:S03]  /*0cc0*/  LDCU UR5, c[0x0][0x6d0] ;  /* 0x0000da00ff0577ac */ /* 0x000ea60008000800 */
[----:B------:R-:W-:-:S04]  /*0cd0*/  UIADD3 UR6, UPT, UPT, UR40, -UR7, URZ ;  /* 0x8000000728067290 */ /* 0x000fc8000fffe0ff */
[----:B------:R-:W-:-:S04]  /*0ce0*/  USHF.R.U32.HI UR6, URZ, UR23, UR6 ;  /* 0x00000017ff067299 */ /* 0x000fc80008011606 */
[----:B------:R-:W-:-:S04]  /*0cf0*/  UIADD3 UR7, UPT, UPT, UR7, UR6, URZ ;  /* 0x0000000607077290 */ /* 0x000fc8000fffe0ff */
[----:B------:R-:W-:-:S04]  /*0d00*/  USHF.R.U32.HI UR7, URZ, UR22, UR7 ;  /* 0x00000016ff077299 */ /* 0x000fc80008011607 */
[----:B------:R-:W-:-:S04]  /*0d10*/  UIADD3 UR7, UPT, UPT, -UR7, URZ, URZ ;  /* 0x000000ff07077290 */ /* 0x000fc8000fffe1ff */
[----:B------:R-:W-:-:S04]  /*0d20*/  UIMAD UR7, UR4, UR7, UR40 ;  /* 0x00000007040772a4 */ /* 0x000fc8000f8e0228 */
[----:B--2---:R-:W-:Y:S01]  /*0d30*/  UIMAD.WIDE.U32 UR8, UR7, UR5, URZ ;  /* 0x00000005070872a5 */ /* 0x004fe2000f8e00ff */
[----:B------:R-:W2:Y:S03]  /*0d40*/  LDCU.64 UR4, c[0x0][0x6d8] ;  /* 0x0000db00ff0477ac */ /* 0x000ea60008000a00 */
[----:B------:R-:W-:-:S04]  /*0d50*/  UIADD3 UR6, UPT, UPT, UR7, -UR9, URZ ;  /* 0x8000000907067290 */ /* 0x000fc8000fffe0ff */
[----:B------:R-:W-:-:S04]  /*0d60*/  USHF.R.U32.HI UR6, URZ, UR21, UR6 ;  /* 0x00000015ff067299 */ /* 0x000fc80008011606 */
[----:B------:R-:W-:-:S04]  /*0d70*/  UIADD3 UR6, UPT, UPT, UR9, UR6, URZ ;  /* 0x0000000609067290 */ /* 0x000fc8000fffe0ff */
[----:B------:R-:W-:-:S04]  /*0d80*/  USHF.R.U32.HI UR6, URZ, UR15, UR6 ;  /* 0x0000000fff067299 */ /* 0x000fc80008011606 */
[----:B--2---:R-:W-:Y:S01]  /*0d90*/  UIMAD.WIDE.U32 UR8, UR6, UR5, URZ ;  /* 0x00000005060872a5 */ /* 0x004fe2000f8e00ff */
[----:B------:R-:W2:Y:S03]  /*0da0*/  LDCU UR5, c[0x0][0x6cc] ;  /* 0x0000d980ff0577ac */ /* 0x000ea60008000800 */
[----:B------:R-:W-:-:S04]  /*0db0*/  UIADD3 UR8, UPT, UPT, UR6, -UR9, URZ ;  /* 0x8000000906087290 */ /* 0x000fc8000fffe0ff */
[----:B------:R-:W-:-:S04]  /*0dc0*/  USHF.R.U32.HI UR8, URZ, UR14, UR8 ;  /* 0x0000000eff087299 */ /* 0x000fc80008011608 */
[----:B------:R-:W-:Y:S02]  /*0dd0*/  UIADD3 UR8, UPT, UPT, UR9, UR8, URZ ;  /* 0x0000000809087290 */ /* 0x000fe4000fffe0ff */
[----:B------:R-:W-:Y:S02]  /*0de0*/  UIADD3 UR9, UPT, UPT, -UR6, URZ, URZ ;  /* 0x000000ff06097290 */ /* 0x000fe4000fffe1ff */
[----:B------:R-:W-:Y:S02]  /*0df0*/  USHF.R.U32.HI UR8, URZ, UR13, UR8 ;  /* 0x0000000dff087299 */ /* 0x000fe40008011608 */
[----:B--2---:R-:W-:Y:S02]  /*0e00*/  UIMAD UR5, UR5, UR9, UR7 ;  /* 0x00000009050572a4 */ /* 0x004fe4000f8e0207 */
[----:B------:R-:W-:-:S04]  /*0e10*/  UIADD3 UR8, UPT, UPT, -UR8, URZ, URZ ;  /* 0x000000ff08087290 */ /* 0x000fc8000fffe1ff */
[----:B------:R-:W-:Y:S01]  /*0e20*/  UIMAD UR4, UR4, UR8, UR6 ;  /* 0x00000008040472a4 */ /* 0x000fe2000f8e0206 */
[----:B------:R-:W-:Y:S11]  /*0e30*/  BRA.U !UP2, `(.L_x_11) ;  /* 0xfffffff90a847547 */ /* 0x000ff6000b83ffff */
[----:B------:R-:W-:-:S06]  /*0e40*/  UIADD3 UR37, UPT, UPT, UR37, 0x1, URZ ;  /* 0x0000000125257890 */ /* 0x000fcc000fffe0ff */
[----:B------:R-:W-:-:S07]  /*0e50*/  MOV R3, UR37 ;  /* 0x0000002500037c02 */ /* 0x000fce0008000f00 */
.L_x_7:
[----:B------:R-:W5:Y:S01]  /*0e60*/  S2UR UR12, SR_CgaCtaId ;  /* 0x00000000000c79c3 */ /* 0x000f620000008800 */
[----:B------:R-:W-:Y:S01]  /*0e70*/  ISETP.NE.AND P0, PT, R3, 0x2, PT ;  /* 0x000000020300780c */ /* 0x000fe20003f05270 */
[----:B------:R-:W-:-:S03]  /*0e80*/  UMOV UR4, 0x400 ;  /* 0x0000040000047882 */ /* 0x000fc60000000000 */
[----:B------:R-:W-:Y:S02]  /*0e90*/  SEL R2, RZ, 0x1, P0 ;  /* 0x00000001ff027807 */ /* 0x000fe40000000000 */
[----:B------:R-:W-:Y:S02]  /*0ea0*/  SEL R3, R3, RZ, P0 ;  /* 0x000000ff03037207 */ /* 0x000fe40000000000 */
[----:B------:R-:W-:-:S05]  /*0eb0*/  LOP3.LUT R2, R2, UR39, RZ, 0x3c, !PT ;  /* 0x0000002702027c12 */ /* 0x000fca000f8e3cff */
[----:B------:R-:W-:Y:S01]  /*0ec0*/  IMAD.U32 R4, R2, -0x80000000, RZ ;  /* 0x8000000002047824 */ /* 0x000fe200078e00ff */
[----:B-----5:R-:W-:-:S06]  /*0ed0*/  ULEA UR4, UR12, UR4, 0x18 ;  /* 0x000000040c047291 */ /* 0x020fcc000f8ec0ff */
[----:B------:R-:W-:-:S04]  /*0ee0*/  LEA R3, R3, UR4, 0x3 ;  /* 0x0000000403037c11 */ /* 0x000fc8000f8e18ff */
[----:B------:R-:W5:Y:S02]  /*0ef0*/  SYNCS.PHASECHK.TRANS64.TRYWAIT P0, [R3+URZ+0x10], R4 ;  /* 0x00001004030075a7 */ /* 0x000f6400080011ff */
[----:B-----5:R-:W-:Y:S05]  /*0f00*/  @!P0 BRA `(.L_x_12) ;  /* 0x0000002c00b48947 */ /* 0x020fea0003800000 */
.L_x_39:
[----:B------:R-:W-:-:S13]  /*0f10*/  ELECT P0, URZ, PT ;  /* 0x0000000000ff782f */ /* 0x000fda0003800000 */
[----:B------:R-:W-:-:S04]  /*0f20*/  @P0 MOV R2, 0xcc00 ;  /* 0x0000cc0000020802 */ /* 0x000fc80000000f00 */
[----:B------:R5:W-:Y:S03]  /*0f30*/  @P0 SYNCS.ARRIVE.TRANS64 RZ, [R3+URZ], R2 ;  /* 0x0000000203ff09a7 */ /* 0x000be600080000ff */
.L_x_6:
[----:B------:R-:W-:-:S09]  /*0f40*/  UISETP.NE.AND UP2, UPT, UR29, 0x4, UPT ;  /* 0x000000041d00788c */ /* 0x000fd2000bf45270 */
[----:B------:R-:W-:Y:S05]  /*0f50*/  BRA.U UP2, `(.L_x_13) ;  /* 0x0000000902887547 */ /* 0x000fea000b800000 */
[----:B-1----:R-:W1:Y:S08]  /*0f60*/  S2UR UR27, SR_CTAID.Z ;  /* 0x00000000001b79c3 */ /* 0x002e700000002700 */
[----:B------:R-:W-:Y:S01]  /*0f70*/  BAR.SYNC.DEFER_BLOCKING 0x2, 0xa0 ;  /* 0x0082800000007b1d */ /* 0x000fe20000010000 */
[----:B------:R-:W-:Y:S01]  /*0f80*/  HFMA2 R4, -RZ, RZ, 0, 5.9604644775390625e-08 ;  /* 0x00000001ff047431 */ /* 0x000fe200000001ff */
[----:B-1----:R-:W-:-:S09]  /*0f90*/  UISETP.GT.U32.AND UP2, UPT, UR27, 0xff, UPT ;  /* 0x000000ff1b00788c */ /* 0x002fd2000bf44070 */
[----:B------:R-:W-:Y:S05]  /*0fa0*/  BRA.U UP2, `(.L_x_14) ;  /* 0x0000000902547547 */ /* 0x000fea000b800000 */
[----:B------:R-:W-:Y:S01]  /*0fb0*/  UMOV UR4, 0x400 ;  /* 0x0000040000047882 */ /* 0x000fe20000000000 */
[----:B------:R-:W1:Y:S01]  /*0fc0*/  LDCU UR6, c[0x0][0x374] ;  /* 0x00006e80ff0677ac */ /* 0x000e620008000800 */
[----:B------:R-:W-:Y:S01]  /*0fd0*/  MOV R4, 0x1 ;  /* 0x0000000100047802 */ /* 0x000fe20000000f00 */
[----:B------:R-:W-:Y:S01]  /*0fe0*/  ULEA UR12, UR12, UR4, 0x18 ;  /* 0x000000040c0c7291 */ /* 0x000fe2000f8ec0ff */
[----:B------:R-:W1:Y:S01]  /*0ff0*/  LDCU UR4, c[0x0][0x370] ;  /* 0x00006e00ff0477ac */ /* 0x000e620008000800 */
[----:B------:R-:W5:Y:S07]  /*1000*/  LDCU UR39, c[0x0][0x378] ;  /* 0x00006f00ff2777ac */ /* 0x000f6e0008000800 */
[----:B-----5:R-:W5:Y:S01]  /*1010*/  LDS R2, [UR12+0x38] ;  /* 0x0000380cff027984 */ /* 0x020f620008000800 */
[----:B------:R-:W-:Y:S01]  /*1020*/  UMOV UR5, 0x8c02000 ;  /* 0x08c0200000057882 */ /* 0x000fe20000000000 */
[----:B------:R-:W-:-:S02]  /*1030*/  USEL UR42, URZ, 0x4000, UP1 ;  /* 0x00004000ff2a7887 */ /* 0x000fc40008800000 */
[----:B------:R-:W-:Y:S02]  /*1040*/  USEL UR5, UR5, 0x8c00000, !UP0 ;  /* 0x08c0000005057887 */ /* 0x000fe4000c000000 */
[----:B------:R-:W-:Y:S02]  /*1050*/  UIADD3 UR19, UPT, UPT, UR12, 0x30c00, URZ ;  /* 0x00030c000c137890 */ /* 0x000fe4000fffe0ff */
[----:B------:R-:W-:Y:S02]  /*1060*/  UIADD3 UR42, UPT, UPT, UR42, UR5, URZ ;  /* 0x000000052a2a7290 */ /* 0x000fe4000fffe0ff */
[----:B------:R-:W-:Y:S02]  /*1070*/  UIADD3 UR20, UPT, UPT, UR12, 0x30400, URZ ;  /* 0x000304000c147890 */ /* 0x000fe4000fffe0ff */
[----:B-1----:R-:W-:Y:S02]  /*1080*/  UIMAD UR4, UR6, UR4, URZ ;  /* 0x00000004060472a4 */ /* 0x002fe4000f8e02ff */
[----:B------:R-:W-:-:S02]  /*1090*/  UIADD3 UR24, UPT, UPT, UR12, 0x18400, URZ ;  /* 0x000184000c187890 */ /* 0x000fc4000fffe0ff */
[----:B------:R-:W-:Y:S02]  /*10a0*/  UIMAD UR39, UR4, UR39, URZ ;  /* 0x00000027042772a4 */ /* 0x000fe4000f8e02ff */
[----:B------:R-:W-:Y:S02]  /*10b0*/  UIADD3 UR25, UPT, UPT, UR12, 0x20400, URZ ;  /* 0x000204000c197890 */ /* 0x000fe4000fffe0ff */
[----:B------:R-:W-:Y:S02]  /*10c0*/  USHF.R.U32.HI UR19, URZ, 0x4, UR19 ;  /* 0x00000004ff137899 */ /* 0x000fe40008011613 */
[----:B------:R-:W-:Y:S02]  /*10d0*/  USHF.R.U32.HI UR20, URZ, 0x4, UR20 ;  /* 0x00000004ff147899 */ /* 0x000fe40008011614 */
[----:B------:R-:W-:Y:S02]  /*10e0*/  USHF.R.U32.HI UR24, URZ, 0x4, UR24 ;  /* 0x00000004ff187899 */ /* 0x000fe40008011618 */
[----:B------:R-:W-:-:S02]  /*10f0*/  USHF.R.U32.HI UR25, URZ, 0x4, UR25 ;  /* 0x00000004ff197899 */ /* 0x000fc40008011619 */
[----:B------:R-:W-:Y:S02]  /*1100*/  ULOP3.LUT UR33, UR30, 0x3, URZ, 0xfc, !UPT ;  /* 0x000000031e217892 */ /* 0x000fe4000f8efcff */
[----:B------:R-:W-:Y:S02]  /*1110*/  ULOP3.LUT UR19, UR19, 0x3fc0, URZ, 0xc0, !UPT ;  /* 0x00003fc013137892 */ /* 0x000fe4000f8ec0ff */
[----:B------:R-:W-:Y:S02]  /*1120*/  ULOP3.LUT UR20, UR20, 0x3fc0, URZ, 0xc0, !UPT ;  /* 0x00003fc014147892 */ /* 0x000fe4000f8ec0ff */
[----:B------:R-:W-:Y:S02]  /*1130*/  ULOP3.LUT UR24, UR24, 0x3fc0, URZ, 0xc0, !UPT ;  /* 0x00003fc018187892 */ /* 0x000fe4000f8ec0ff */
[----:B------:R-:W-:Y:S02]  /*1140*/  ULOP3.LUT UR25, UR25, 0x3fc0, URZ, 0xc0, !UPT ;  /* 0x00003fc019197892 */ /* 0x000fe4000f8ec0ff */
[----:B------:R-:W-:Y:S01]  /*1150*/  ULEA.HI UR39, UR39, UR39, URZ, 0x1 ;  /* 0x0000002727277291 */ /* 0x000fe2000f8f08ff */
[----:B-----5:R-:W-:Y:S01]  /*1160*/  R2UR UR40, R2 ;  /* 0x00000000022872ca */ /* 0x020fe200000e0000 */
[----:B------:R-:W-:-:S02]  /*1170*/  ULOP3.LUT UR30, UR30, 0xffff, URZ, 0xc0, !UPT ;  /* 0x0000ffff1e1e7892 */ /* 0x000fc4000f8ec0ff */
[----:B------:R-:W-:Y:S02]  /*1180*/  ULOP3.LUT UR33, UR33, 0xffff, URZ, 0xc0, !UPT ;  /* 0x0000ffff21217892 */ /* 0x000fe4000f8ec0ff */
[----:B------:R-:W-:Y:S02]  /*1190*/  UIADD3 UR31, UPT, UPT, UR12, 0x20, URZ ;  /* 0x000000200c1f7890 */ /* 0x000fe4000fffe0ff */
[----:B------:R-:W-:Y:S02]  /*11a0*/  ULOP3.LUT UR19, UR19, 0x10000, URZ, 0xfc, !UPT ;  /* 0x0001000013137892 */ /* 0x000fe4000f8efcff */
[----:B------:R-:W-:Y:S02]  /*11b0*/  ULOP3.LUT UR20, UR20, 0x10000, URZ, 0xfc, !UPT ;  /* 0x0001000014147892 */ /* 0x000fe4000f8efcff */
[----:B------:R-:W-:Y:S02]  /*11c0*/  ULOP3.LUT UR24, UR24, 0x10000, URZ, 0xfc, !UPT ;  /* 0x0001000018187892 */ /* 0x000fe4000f8efcff */
[----:B------:R-:W-:-:S02]  /*11d0*/  UIADD3 UR10, UPT, UPT, UR40, 0x100, URZ ;  /* 0x00000100280a7890 */ /* 0x000fc4000fffe0ff */
[----:B------:R-:W-:Y:S02]  /*11e0*/  UIADD3 UR8, UPT, UPT, UR40, 0x104, URZ ;  /* 0x0000010428087890 */ /* 0x000fe4000fffe0ff */
[----:B------:R-:W-:Y:S02]  /*11f0*/  UIADD3 UR6, UPT, UPT, UR40, -0x7fffff00, URZ ;  /* 0x8000010028067890 */ /* 0x000fe4000fffe0ff */
[----:B------:R-:W-:Y:S02]  /*1200*/  UIADD3 UR4, UPT, UPT, UR40, -0x7ffffefc, URZ ;  /* 0x8000010428047890 */ /* 0x000fe4000fffe0ff */
[----:B------:R-:W-:Y:S02]  /*1210*/  UIADD3 UR11, UPT, UPT, UR40, 0x108, URZ ;  /* 0x00000108280b7890 */ /* 0x000fe4000fffe0ff */
[----:B------:R-:W-:Y:S02]  /*1220*/  UIADD3 UR9, UPT, UPT, UR40, 0x110, URZ ;  /* 0x0000011028097890 */ /* 0x000fe4000fffe0ff */
[----:B------:R-:W-:-:S02]  /*1230*/  UIADD3 UR7, UPT, UPT, UR40, -0x7ffffef8, URZ ;  /* 0x8000010828077890 */ /* 0x000fc4000fffe0ff */
[----:B------:R-:W-:Y:S02]  /*1240*/  USHF.R.U32.HI UR26, URZ, 0x1, UR10 ;  /* 0x00000001ff1a7899 */ /* 0x000fe4000801160a */
[----:B------:R-:W-:Y:S02]  /*1250*/  USHF.R.U32.HI UR18, URZ, 0x1, UR6 ;  /* 0x00000001ff127899 */ /* 0x000fe40008011606 */
[----:B------:R-:W-:Y:S02]  /*1260*/  USHF.R.U32.HI UR17, URZ, 0x1, UR8 ;  /* 0x00000001ff117899 */ /* 0x000fe40008011608 */
[----:B------:R-:W-:Y:S02]  /*1270*/  UIADD3 UR5, UPT, UPT, UR40, -0x7ffffef0, URZ ;  /* 0x8000011028057890 */ /* 0x000fe4000fffe0ff */
[----:B------:R-:W-:Y:S02]  /*1280*/  USHF.R.U32.HI UR16, URZ, 0x1, UR4 ;  /* 0x00000001ff107899 */ /* 0x000fe40008011604 */
[----:B------:R-:W-:-:S02]  /*1290*/  USHF.R.U32.HI UR54, URZ, 0x1a, UR11 ;  /* 0x0000001aff367899 */ /* 0x000fc4000801160b */
[----:B------:R-:W-:Y:S02]  /*12a0*/  USHF.R.U32.HI UR48, URZ, 0x1a, UR7 ;  /* 0x0000001aff307899 */ /* 0x000fe40008011607 */
[----:B------:R-:W-:Y:S02]  /*12b0*/  USHF.R.U32.HI UR44, URZ, 0x1a, UR9 ;  /* 0x0000001aff2c7899 */ /* 0x000fe40008011609 */
[----:B------:R-:W-:Y:S02]  /*12c0*/  ULOP3.LUT UR26, UR26, 0x60000000, URZ, 0xc0, !UPT ;  /* 0x600000001a1a7892 */ /* 0x000fe4000f8ec0ff */
[----:B------:R-:W-:Y:S02]  /*12d0*/  ULOP3.LUT UR18, UR18, 0x60000000, URZ, 0xc0, !UPT ;  /* 0x6000000012127892 */ /* 0x000fe4000f8ec0ff */
[----:B------:R-:W-:Y:S02]  /*12e0*/  ULOP3.LUT UR17, UR17, 0x60000000, URZ, 0xc0, !UPT ;  /* 0x6000000011117892 */ /* 0x000fe4000f8ec0ff */
[----:B------:R-:W-:-:S02]  /*12f0*/  USHF.R.U32.HI UR43, URZ, 0x1a, UR5 ;  /* 0x0000001aff2b7899 */ /* 0x000fc40008011605 */
[----:B------:R-:W-:Y:S02]  /*1300*/  ULOP3.LUT UR16, UR16, 0x60000000, URZ, 0xc0, !UPT ;  /* 0x6000000010107892 */ /* 0x000fe4000f8ec0ff */
[----:B------:R-:W-:Y:S02]  /*1310*/  ULOP3.LUT UR54, UR26, 0x30, UR54, 0xf8, !UPT ;  /* 0x000000301a367892 */ /* 0x000fe4000f8ef836 */
[----:B------:R-:W-:Y:S02]  /*1320*/  ULOP3.LUT UR48, UR18, 0x30, UR48, 0xf8, !UPT ;  /* 0x0000003012307892 */ /* 0x000fe4000f8ef830 */
[----:B------:R-:W-:Y:S02]  /*1330*/  ULOP3.LUT UR44, UR17, 0x30, UR44, 0xf8, !UPT ;  /* 0x00000030112c7892 */ /* 0x000fe4000f8ef82c */
[----:B------:R-:W-:Y:S02]  /*1340*/  ULOP3.LUT UR43, UR16, 0x30, UR43, 0xf8, !UPT ;  /* 0x00000030102b7892 */ /* 0x000fe4000f8ef82b */
[----:B------:R-:W-:-:S02]  /*1350*/  ULOP3.LUT UR55, UR54, UR42, URZ, 0xfc, !UPT ;  /* 0x0000002a36377292 */ /* 0x000fc4000f8efcff */
[----:B------:R-:W-:Y:S02]  /*1360*/  ULOP3.LUT UR49, UR48, UR42, URZ, 0xfc, !UPT ;  /* 0x0000002a30317292 */ /* 0x000fe4000f8efcff */
[----:B------:R-:W-:Y:S02]  /*1370*/  ULOP3.LUT UR45, UR44, UR42, URZ, 0xfc, !UPT ;  /* 0x0000002a2c2d7292 */ /* 0x000fe4000f8efcff */
[----:B------:R-:W-:Y:S02]  /*1380*/  ULOP3.LUT UR43, UR43, UR42, URZ, 0xfc, !UPT ;  /* 0x0000002a2b2b7292 */ /* 0x000fe4000f8efcff */
[----:B------:R-:W-:Y:S02]  /*1390*/  ULOP3.LUT UR25, UR25, 0x10000, URZ, 0xfc, !UPT ;  /* 0x0001000019197892 */ /* 0x000fe4000f8efcff */
[----:B------:R-:W-:Y:S01]  /*13a0*/  USHF.R.S32.HI UR39, URZ, 0x1, UR39 ;  /* 0x00000001ff277899 */ /* 0x000fe20008011427 */
[----:B------:R-:W-:Y:S01]  /*13b0*/  UMOV UR38, URZ ;  /* 0x000000ff00267c82 */ /* 0x000fe20008000000 */
[----:B------:R-:W-:Y:S01]  /*13c0*/  UMOV UR37, URZ ;  /* 0x000000ff00257c82 */ /* 0x000fe20008000000 */
[----:B------:R-:W-:Y:S01]  /*13d0*/  UMOV UR54, URZ ;  /* 0x000000ff00367c82 */ /* 0x000fe20008000000 */
[----:B------:R-:W-:Y:S01]  /*13e0*/  UMOV UR48, URZ ;  /* 0x000000ff00307c82 */ /* 0x000fe20008000000 */
[----:B------:R-:W-:Y:S01]  /*13f0*/  UMOV UR44, URZ ;  /* 0x000000ff002c7c82 */ /* 0x000fe20008000000 */
[----:B------:R-:W-:-:S06]  /*1400*/  UMOV UR42, URZ ;  /* 0x000000ff002a7c82 */ /* 0x000fcc0008000000 */
.L_x_19:
[----:B------:R-:W-:Y:S01]  /*1410*/  USHF.L.U32 UR16, UR38, 0x1f, URZ ;  /* 0x0000001f26107899 */ /* 0x000fe200080006ff */
[----:B------:R-:W-:Y:S01]  /*1420*/  SHF.L.U32 R3, R4, 0x1f, RZ ;  /* 0x0000001f04037819 */ /* 0x000fe200000006ff */
[----:B------:R-:W-:Y:S02]  /*1430*/  ULEA UR17, UR37, UR12, 0x3 ;  /* 0x0000000c25117291 */ /* 0x000fe4000f8e18ff */
[----:B------:R-:W-:Y:S02]  /*1440*/  UIADD3 UR27, UPT, UPT, UR39, UR27, URZ ;  /* 0x0000001b271b7290 */ /* 0x000fe4000fffe0ff */
[----:B----4-:R-:W-:Y:S01]  /*1450*/  MOV R2, UR16 ;  /* 0x0000001000027c02 */ /* 0x010fe20008000f00 */
[----:B------:R-:W-:-:S04]  /*1460*/  UPLOP3.LUT UP2, UPT, UPT, UPT, UPT, 0x40, 0x4 ;  /* 0x000000000004789c */ /* 0x000fc80003f4e870 */
[----:B-1---5:R1:W5:Y:S01]  /*1470*/  SYNCS.PHASECHK.TRANS64.TRYWAIT P1, [UR17], R2 ;  /* 0x00000002ff0075a7 */ /* 0x0223620008021111 */
[----:B------:R-:W4:Y:S02]  /*1480*/  SYNCS.PHASECHK.TRANS64.TRYWAIT P0, [UR12+0x28], R3 ;  /* 0x00002803ff0075a7 */ /* 0x000f24000800110c */
[----:B-1--45:R-:W-:Y:S05]  /*1490*/  @!P0 BRA `(.L_x_15) ;  /* 0x0000002800688947 */ /* 0x032fea0003800000 */
.L_x_41:
[----:B------:R-:W-:-:S05]  /*14a0*/  UMOV UR35, URZ ;  /* 0x000000ff00237c82 */ /* 0x000fca0008000000 */
.L_x_18:
[----:B------:R-:W-:Y:S02]  /*14b0*/  UIADD3 UR26, UPT, UPT, UR37, 0x1, URZ ;  /* 0x00000001251a7890 */ /* 0x000fe4000fffe0ff */
[----:B------:R-:W-:Y:S02]  /*14c0*/  UISETP.GT.U32.AND UP0, UPT, UR35, 0x1e, UPT ;  /* 0x0000001e2300788c */ /* 0x000fe4000bf04070 */
[----:B----4-:R-:W-:Y:S02]  /*14d0*/  ULEA UR70, UR37, UR20, 0x6 ;  /* 0x0000001425467291 */ /* 0x010fe4000f8e30ff */
[----:B------:R-:W-:Y:S02]  /*14e0*/  ULEA UR66, UR37, UR19, 0x7 ;  /* 0x0000001325427291 */ /* 0x000fe4000f8e38ff */
[----:B------:R-:W-:Y:S01]  /*14f0*/  ULEA UR58, UR37, UR25, 0xb ;  /* 0x00000019253a7291 */ /* 0x000fe2000f8e58ff */
[----:B------:R-:W-:Y:S01]  /*1500*/  PLOP3.LUT P0, PT, PT, PT, UP0, 0x80, 0x8 ;  /* 0x000000000008781c */ /* 0x000fe20003f0f008 */
[----:B------:R-:W-:Y:S02]  /*1510*/  ULEA UR56, UR37, UR24, 0xa ;  /* 0x0000001825387291 */ /* 0x000fe4000f8e50ff */
[----:B------:R-:W-:Y:S02]  /*1520*/  ULEA UR17, UR37, UR12, 0x3 ;  /* 0x0000000c25117291 */ /* 0x000fe4000f8e18ff */
[----:B------:R-:W-:Y:S02]  /*1530*/  UISETP.NE.AND UP1, UPT, UR26, 0x2, UPT ;  /* 0x000000021a00788c */ /* 0x000fe4000bf25270 */
[----:B------:R-:W-:Y:S02]  /*1540*/  UIADD3 UR68, UPT, UPT, UR70, 0x20, URZ ;  /* 0x0000002046447890 */ /* 0x000fe4000fffe0ff */
        /* <DEDUP_REMOVED lines=10> */
[----:B------:R-:W-:Y:S02]  /*15f0*/  USEL UR32, URZ, 0x1, UP1 ;  /* 0x00000001ff207887 */ /* 0x000fe40008800000 */
[----:B------:R-:W-:Y:S01]  /*1600*/  USEL UR37, UR26, URZ, UP1 ;  /* 0x000000ff1a257287 */ /* 0x000fe20008800000 */
[----:B------:R-:W-:Y:S01]  /*1610*/  UMOV UR71, 0x4008 ;  /* 0x0000400800477882 */ /* 0x000fe20000000000 */
        /* <DEDUP_REMOVED lines=10> */
[----:B-----5:R-:W-:Y:S05]  /*16c0*/  @P1 BRA `(.L_x_16) ;  /* 0x0000000000101947 */ /* 0x020fea0003800000 */
[----:B------:R-:W-:Y:S06]  /*16d0*/  USHF.L.U32 UR26, UR38, 0x1f, URZ ;  /* 0x0000001f261a7899 */ /* 0x000fec00080006ff */
[----:B-1----:R-:W-:Y:S04]  /*16e0*/  MOV R2, UR26 ;  /* 0x0000001a00027c02 */ /* 0x002fe80008000f00 */
[----:B------:R-:W1:Y:S02]  /*16f0*/  SYNCS.PHASECHK.TRANS64.TRYWAIT P1, [UR17], R2 ;  /* 0x00000002ff0075a7 */ /* 0x000e640008021111 */
[----:B-1----:R-:W-:Y:S05]  /*1700*/  @!P1 BRA `(.L_x_17) ;  /* 0x0000002400ec9947 */ /* 0x002fea0003800000 */
.L_x_16:
[----:B------:R-:W-:Y:S01]  /*1710*/  ULOP3.LUT UR38, UR38, UR32, URZ, 0x3c, !UPT ;  /* 0x0000002026267292 */ /* 0x000fe2000f8e3cff */
[----:B------:R-:W-:Y:S01]  /*1720*/  PLOP3.LUT P1, PT, PT, PT, PT, 0x80, 0x8 ;  /* 0x000000000008781c */ /* 0x000fe20003f2f070 */
[----:B------:R-:W-:Y:S01]  /*1730*/  @!UP0 ULEA UR17, UR37, UR12, 0x3 ;  /* 0x0000000c25118291 */ /* 0x000fe2000f8e18ff */
[----:B------:R4:W-:Y:S01]  /*1740*/  UTCCP.T.S.4x32dp128bit tmem[UR40+0x100], gdesc[UR70] ;  /* 0x00010046280079e7 */ /* 0x0009e20009100000 */
[----:B------:R-:W-:Y:S01]  /*1750*/  UMOV UR74, UR16 ;  /* 0x00000010004a7c82 */ /* 0x000fe20008000000 */
[----:B------:R-:W-:Y:S01]  /*1760*/  @!UP0 USHF.L.U32 UR16, UR38, 0x1f, URZ ;  /* 0x0000001f26108899 */ /* 0x000fe200080006ff */
[----:B------:R4:W-:Y:S01]  /*1770*/  UTCCP.T.S.4x32dp128bit tmem[UR40+0x104], gdesc[UR68] ;  /* 0x00010444280079e7 */ /* 0x0009e20009100000 */
[----:B------:R4:W-:Y:S01]  /*1780*/  UTCCP.T.S.4x32dp128bit tmem[UR40+0x108], gdesc[UR66] ;  /* 0x00010842280079e7 */ /* 0x0009e20009100000 */
[----:B------:R4:W-:Y:S01]  /*1790*/  UTCCP.T.S.4x32dp128bit tmem[UR40+0x10c], gdesc[UR64] ;  /* 0x00010c40280079e7 */ /* 0x0009e20009100000 */
[----:B------:R4:W-:Y:S01]  /*17a0*/  UTCCP.T.S.4x32dp128bit tmem[UR40+0x110], gdesc[UR62] ;  /* 0x0001103e280079e7 */ /* 0x0009e20009100000 */
[----:B------:R4:W-:Y:S01]  /*17b0*/  UTCCP.T.S.4x32dp128bit tmem[UR40+0x114], gdesc[UR60] ;  /* 0x0001143c280079e7 */ /* 0x0009e20009100000 */
[----:B------:R4:W-:Y:S01]  /*17c0*/  UTCQMMA gdesc[UR56], gdesc[UR58], tmem[UR40], tmem[UR54], idesc[UR55], tmem[UR10], UP2 ;  /* 0x000a363a38007dea */ /* 0x0009e20009000328 */
[----:B------:R-:W-:Y:S01]  /*17d0*/  UMOV UR72, UR36 ;  /* 0x0000002400487c82 */ /* 0x000fe20008000000 */
[----:B------:R-:W-:Y:S01]  /*17e0*/  UMOV UR73, 0x40004040 ;  /* 0x4000404000497882 */ /* 0x000fe20000000000 */
[----:B-1----:R-:W-:Y:S01]  /*17f0*/  MOV R2, UR16 ;  /* 0x0000001000027c02 */ /* 0x002fe20008000f00 */
[----:B------:R4:W-:Y:S01]  /*1800*/  UTCQMMA gdesc[UR50], gdesc[UR52], tmem[UR40], tmem[UR48], idesc[UR49], tmem[UR6], UPT ;  /* 0x0006303432007dea */ /* 0x0009e2000b800328 */
[----:B------:R-:W-:Y:S01]  /*1810*/  UMOV UR75, 0x40004040 ;  /* 0x40004040004b7882 */ /* 0x000fe20000000000 */
[----:B------:R-:W-:Y:S01]  /*1820*/  UMOV UR76, UR18 ;  /* 0x00000012004c7c82 */ /* 0x000fe20008000000 */
[----:B------:R-:W-:Y:S01]  /*1830*/  UMOV UR77, 0x40004040 ;  /* 0x40004040004d7882 */ /* 0x000fe20000000000 */
[----:B------:R4:W-:Y:S01]  /*1840*/  UTCQMMA gdesc[UR72], gdesc[UR46], tmem[UR40], tmem[UR44], idesc[UR45], tmem[UR8], UPT ;  /* 0x00082c2e48007dea */ /* 0x0009e2000b800328 */
[----:B------:R4:W-:Y:S01]  /*1850*/  UTCQMMA gdesc[UR76], gdesc[UR74], tmem[UR40], tmem[UR42], idesc[UR43], tmem[UR4], UPT ;  /* 0x00042a4a4c007dea */ /* 0x0009e2000b800328 */
[----:B------:R4:W-:Y:S01]  /*1860*/  UTCBAR.MULTICAST [UR34], URZ, UR33 ;  /* 0x000000ff220073e9 */ /* 0x0009e20008000821 */
[----:B------:R4:W5:Y:S01]  /*1870*/  @!P0 SYNCS.PHASECHK.TRANS64.TRYWAIT P1, [UR17], R2 ;  /* 0x00000002ff0085a7 */ /* 0x0009620008021111 */
[----:B------:R-:W-:Y:S02]  /*1880*/  UIADD3 UR35, UPT, UPT, UR35, 0x1, URZ ;  /* 0x0000000123237890 */ /* 0x000fe4000fffe0ff */
[----:B------:R-:W-:Y:S02]  /*1890*/  UPLOP3.LUT UP2, UPT, UPT, UPT, UPT, 0x80, 0x8 ;  /* 0x000000000008789c */ /* 0x000fe40003f4f070 */
[----:B------:R-:W-:Y:S09]  /*18a0*/  UISETP.NE.AND UP0, UPT, UR35, 0x20, UPT ;  /* 0x000000202300788c */ /* 0x000ff2000bf05270 */
[----:B------:R-:W-:Y:S05]  /*18b0*/  BRA.U UP0, `(.L_x_18) ;  /* 0xfffffff900fc7547 */ /* 0x000fea000b83ffff */
[----:B------:R1:W-:Y:S01]  /*18c0*/  UTCBAR.MULTICAST [UR31], URZ, UR30 ;  /* 0x000000ff1f0073e9 */ /* 0x0003e2000800081e */
[----:B------:R-:W-:Y:S01]  /*18d0*/  UISETP.GE.AND UP0, UPT, UR27, 0x100, UPT ;  /* 0x000001001b00788c */ /* 0x000fe2000bf06270 */
[----:B------:R-:W-:-:S08]  /*18e0*/  LOP3.LUT R4, R4, 0x1, RZ, 0x3c, !PT ;  /* 0x0000000104047812 */ /* 0x000fd000078e3cff */
[----:B------:R-:W-:Y:S05]  /*18f0*/  BRA.U !UP0, `(.L_x_19) ;  /* 0xfffffff908c47547 */ /* 0x000fea000b83ffff */
.L_x_14:
[----:B------:R-:W-:-:S09]  /*1900*/  UISETP.NE.AND UP0, UPT, UR28, URZ, UPT ;  /* 0x000000ff1c00728c */ /* 0x000fd2000bf05270 */
[----:B------:R-:W-:Y:S05]  /*1910*/  BRA.U UP0, `(.L_x_13) ;  /* 0x0000000100187547 */ /* 0x000fea000b800000 */
[----:B----45:R-:W4:Y:S01]  /*1920*/  S2R R2, SR_CgaCtaId ;  /* 0x0000000000027919 */ /* 0x030f220000008800 */
[----:B------:R-:W-:Y:S01]  /*1930*/  MOV R3, 0x400 ;  /* 0x0000040000037802 */ /* 0x000fe20000000f00 */
[----:B------:R-:W-:-:S03]  /*1940*/  IMAD.U32 R4, R4, -0x80000000, RZ ;  /* 0x8000000004047824 */ /* 0x000fc600078e00ff */
[----:B----4-:R-:W-:-:S04]  /*1950*/  LEA R3, R2, R3, 0x18 ;  /* 0x0000000302037211 */ /* 0x010fc800078ec0ff */
[----:B------:R-:W4:Y:S02]  /*1960*/  SYNCS.PHASECHK.TRANS64.TRYWAIT P0, [R3+URZ+0x28], R4 ;  /* 0x00002804030075a7 */ /* 0x000f2400080011ff */
[----:B----4-:R-:W-:Y:S05]  /*1970*/  @!P0 BRA `(.L_x_20) ;  /* 0x0000002400708947 */ /* 0x010fea0003800000 */
.L_x_13:
[----:B------:R-:W-:-:S06]  /*1980*/  UISETP.GT.AND UP0, UPT, UR29, 0x3, UPT ;  /* 0x000000031d00788c */ /* 0x000fcc000bf04270 */
[----:B------:R-:W-:-:S13]  /*1990*/  PLOP3.LUT P0, PT, PT, PT, UP0, 0x80, 0x8 ;  /* 0x000000000008781c */ /* 0x000fda0003f0f008 */
[----:B-12345:R-:W-:Y:S05]  /*19a0*/  @P0 EXIT ;  /* 0x000000000000094d */ /* 0x03efea0003800000 */
[----:B------:R-:W-:-:S09]  /*19b0*/  UISETP.NE.AND UP0, UPT, UR29, URZ, UPT ;  /* 0x000000ff1d00728c */ /* 0x000fd2000bf05270 */
[----:B------:R-:W-:Y:S05]  /*19c0*/  BRA.U UP0, `(.L_x_21) ;  /* 0x0000000100b87547 */ /* 0x000fea000b800000 */
[----:B------:R-:W1:Y:S01]  /*19d0*/  S2UR UR6, SR_CgaCtaId ;  /* 0x00000000000679c3 */ /* 0x000e620000008800 */
[----:B------:R-:W-:Y:S01]  /*19e0*/  NOP ;  /* 0x0000000000007918 */ /* 0x000fe20000000000 */
[----:B------:R-:W-:Y:S01]  /*19f0*/  UMOV UR4, 0x40 ;  /* 0x0000004000047882 */ /* 0x000fe20000000000 */
[----:B------:R-:W-:Y:S01]  /*1a00*/  UMOV UR5, 0x400 ;  /* 0x0000040000057882 */ /* 0x000fe20000000000 */
[----:B-1----:R-:W-:Y:S02]  /*1a10*/  ULEA UR4, UR6, UR4, 0x18 ;  /* 0x0000000406047291 */ /* 0x002fe4000f8ec0ff */
[----:B------:R-:W-:-:S07]  /*1a20*/  ULEA UR5, UR6, UR5, 0x18 ;  /* 0x0000000506057291 */ /* 0x000fce000f8ec0ff */
[----:B------:R-:W1:Y:S02]  /*1a30*/  LDS.U8 R2, [UR4] ;  /* 0x00000004ff027984 */ /* 0x000e640008000000 */
[----:B-1----:R-:W-:-:S13]  /*1a40*/  ISETP.NE.AND P0, PT, R2, RZ, PT ;  /* 0x000000ff0200720c */ /* 0x002fda0003f05270 */
[----:B------:R-:W-:Y:S05]  /*1a50*/  @P0 BRA `(.L_x_22) ;  /* 0x00000000007c0947 */ /* 0x000fea0003800000 */
[----:B------:R-:W-:-:S13]  /*1a60*/  ELECT P0, URZ, PT ;  /* 0x0000000000ff782f */ /* 0x000fda0003800000 */
[----:B------:R-:W-:Y:S05]  /*1a70*/  @!P0 BRA `(.L_x_23) ;  /* 0x0000000000848947 */ /* 0x000fea0003800000 */
[----:B------:R-:W-:Y:S01]  /*1a80*/  UMOV UR4, 0x10 ;  /* 0x0000001000047882 */ /* 0x000fe20000000000 */
[----:B------:R-:W-:-:S04]  /*1a90*/  IMAD.MOV.U32 R3, RZ, RZ, 0xffff ;  /* 0x0000ffffff037424 */ /* 0x000fc800078e00ff */
[----:B------:R-:W-:Y:S04]  /*1aa0*/  DEPBAR.LE SB1, 0x36 ;  /* 0x00009d800000791a */ /* 0x000fe80000000000 */
[----:B------:R-:W1:Y:S02]  /*1ab0*/  UTCATOMSWS.FIND_AND_SET.ALIGN UP0, UR4, UR4 ;  /* 0x00000004000475e3 */ /* 0x000e640008000800 */
[----:B-1----:R-:W-:Y:S01]  /*1ac0*/  PLOP3.LUT P0, PT, PT, PT, UP0, 0x80, 0x8 ;  /* 0x000000000008781c */ /* 0x002fe20003f0f008 */
[----:B------:R-:W-:-:S03]  /*1ad0*/  IMAD.U32 R4, RZ, RZ, UR4 ;  /* 0x00000004ff047e24 */ /* 0x000fc6000f8e00ff */
[----:B------:R-:W-:-:S04]  /*1ae0*/  SEL R2, RZ, 0xffffffff, !P0 ;  /* 0xffffffffff027807 */ /* 0x000fc80004000000 */
[----:B------:R-:W-:Y:S01]  /*1af0*/  ISETP.NE.AND P0, PT, R2, RZ, PT ;  /* 0x000000ff0200720c */ /* 0x000fe20003f05270 */
[----:B------:R-:W-:-:S12]  /*1b00*/  IMAD.MOV.U32 R2, RZ, RZ, 0x1 ;  /* 0x00000001ff027424 */ /* 0x000fd800078e00ff */
[----:B------:R-:W-:Y:S05]  /*1b10*/  @P0 BRA `(.L_x_24) ;  /* 0x0000000000240947 */ /* 0x000fea0003800000 */
.L_x_25:
[----:B------:R-:W-:Y:S05]  /*1b20*/  NANOSLEEP 0x64 ;  /* 0x000000640000795d */ /* 0x000fea0003800000 */
[----:B------:R-:W-:-:S05]  /*1b30*/  UMOV UR4, 0x10 ;  /* 0x0000001000047882 */ /* 0x000fca0000000000 */
[----:B------:R-:W-:Y:S04]  /*1b40*/  DEPBAR.LE SB1, 0x36 ;  /* 0x00009d800000791a */ /* 0x000fe80000000000 */
[----:B------:R-:W1:Y:S02]  /*1b50*/  UTCATOMSWS.FIND_AND_SET.ALIGN UP0, UR4, UR4 ;  /* 0x00000004000475e3 */ /* 0x000e640008000800 */
[----:B-1----:R-:W-:-:S04]  /*1b60*/  PLOP3.LUT P0, PT, PT, PT, UP0, 0x80, 0x8 ;  /* 0x000000000008781c */ /* 0x002fc80003f0f008 */
[----:B------:R-:W-:-:S04]  /*1b70*/  SEL R4, RZ, 0xffffffff, !P0 ;  /* 0xffffffffff047807 */ /* 0x000fc80004000000 */
[----:B------:R-:W-:Y:S01]  /*1b80*/  ISETP.NE.AND P0, PT, R4, RZ, PT ;  /* 0x000000ff0400720c */ /* 0x000fe20003f05270 */
[----:B------:R-:W-:-:S12]  /*1b90*/  IMAD.U32 R4, RZ, RZ, UR4 ;  /* 0x00000004ff047e24 */ /* 0x000fd8000f8e00ff */
[----:B------:R-:W-:Y:S05]  /*1ba0*/  @!P0 BRA `(.L_x_25) ;  /* 0xfffffffc00dc8947 */ /* 0x000fea000383ffff */
.L_x_24:
[C---:B------:R-:W-:Y:S01]  /*1bb0*/  VIADD R5, R4.reuse, 0x10 ;  /* 0x0000001004057836 */ /* 0x040fe20000000000 */
[----:B------:R-:W-:Y:S01]  /*1bc0*/  UMOV UR4, 0x50 ;  /* 0x0000005000047882 */ /* 0x000fe20000000000 */
[----:B------:R-:W-:Y:S01]  /*1bd0*/  SHF.L.U32 R3, R3, R4, RZ ;  /* 0x0000000403037219 */ /* 0x000fe200000006ff */
[----:B------:R-:W-:Y:S01]  /*1be0*/  ULEA UR4, UR6, UR4, 0x18 ;  /* 0x0000000406047291 */ /* 0x000fe2000f8ec0ff */
[----:B------:R-:W-:Y:S01]  /*1bf0*/  IMAD.SHL.U32 R4, R4, 0x20, RZ ;  /* 0x0000002004047824 */ /* 0x000fe200078e00ff */
[----:B------:R-:W-:-:S04]  /*1c00*/  SHF.L.U32 R2, R2, R5, RZ ;  /* 0x0000000502027219 */ /* 0x000fc800000006ff */
[----:B------:R-:W-:-:S05]  /*1c10*/  LOP3.LUT R2, R2, R3, RZ, 0xfc, !PT ;  /* 0x0000000302027212 */ /* 0x000fca00078efcff */
[----:B------:R1:W-:Y:S04]  /*1c20*/  ATOMS.OR RZ, [UR4], R2 ;  /* 0x00000002ffff798c */ /* 0x0003e8000b000004 */
[----:B------:R1:W-:Y:S01]  /*1c30*/  STS [UR5+0x38], R4 ;  /* 0x00003804ff007988 */ /* 0x0003e20008000805 */
[----:B------:R-:W-:Y:S05]  /*1c40*/  BRA `(.L_x_23) ;  /* 0x0000000000107947 */ /* 0x000fea0003800000 */
.L_x_22:
[----:B------:R-:W-:-:S05]  /*1c50*/  MOV R2, 0xffffffff ;  /* 0xffffffff00027802 */ /* 0x000fca0000000f00 */
[----:B------:R1:W-:Y:S02]  /*1c60*/  STS [UR5+0x38], R2 ;  /* 0x00003802ff007988 */ /* 0x0003e40008000805 */
[----:B-1----:R-:W-:Y:S02]  /*1c70*/  MOV R2, 0x1c90 ;  /* 0x00001c9000027802 */ /* 0x002fe40000000f00 */
[----:B------:R-:W-:Y:S05]  /*1c80*/  CALL.REL.NOINC `($__internal_1_$__cuda_sm10x_tcgen05_guardrail_trap_phase_invalid_during_alloc) ;  /* 0x0000002000ec7944 */ /* 0x000fea0003c00000 */
.L_x_23:
[----:B------:R-:W-:Y:S05]  /*1c90*/  WARPSYNC.ALL ;  /* 0x0000000000007948 */ /* 0x000fea0003800000 */
[----:B------:R-:W-:Y:S01]  /*1ca0*/  NOP ;  /* 0x0000000000007918 */ /* 0x000fe20000000000 */
.L_x_21:
[----:B------:R-:W2:Y:S08]  /*1cb0*/  S2UR UR8, SR_CgaCtaId ;  /* 0x00000000000879c3 */ /* 0x000eb00000008800 */
[----:B------:R-:W-:Y:S06]  /*1cc0*/  BAR.SYNC.DEFER_BLOCKING 0x2, 0xa0 ;  /* 0x0082800000007b1d */ /* 0x000fec0000010000 */
[----:B------:R-:W-:-:S02]  /*1cd0*/  UMOV UR4, 0x400 ;  /* 0x0000040000047882 */ /* 0x000fc40000000000 */
[----:B------:R-:W3:Y:S01]  /*1ce0*/  S2UR UR20, SR_CTAID.Z ;  /* 0x00000000001479c3 */ /* 0x000ee20000002700 */
[----:B--2---:R-:W-:Y:S02]  /*1cf0*/  ULEA UR8, UR8, UR4, 0x18 ;  /* 0x0000000408087291 */ /* 0x004fe4000f8ec0ff */
[----:B---3--:R-:W-:-:S07]  /*1d00*/  UISETP.GT.U32.AND UP0, UPT, UR20, 0xff, UPT ;  /* 0x000000ff1400788c */ /* 0x008fce000bf04070 */
[----:B-1----:R-:W1:Y:S02]  /*1d10*/  LDS R2, [UR8+0x38] ;  /* 0x00003808ff027984 */ /* 0x002e640008000800 */
[----:B-1----:R-:W-:Y:S01]  /*1d20*/  R2UR UR24, R2 ;  /* 0x00000000021872ca */ /* 0x002fe200000e0000 */
[----:B------:R-:W-:-:S14]  /*1d30*/  BRA.U UP0, `(.L_x_26) ;  /* 0x0000001d00307547 */ /* 0x000fdc000b800000 */
[----:B------:R-:W1:Y:S01]  /*1d40*/  LDCU.64 UR10, c[0x0][0x6c0] ;  /* 0x0000d800ff0a77ac */ /* 0x000e620008000a00 */
[----:B------:R-:W-:Y:S01]  /*1d50*/  SHF.R.U32.HI R2, RZ, 0x5, R0 ;  /* 0x00000005ff027819 */ /* 0x000fe20000011600 */
[----:B------:R-:W-:Y:S01]  /*1d60*/  IMAD.SHL.U32 R3, R0, 0x40, RZ ;  /* 0x0000004000037824 */ /* 0x000fe200078e00ff */
[----:B------:R-:W2:Y:S01]  /*1d70*/  S2UR UR19, SR_CTAID.X ;  /* 0x00000000001379c3 */ /* 0x000ea20000002500 */
[----:B------:R-:W3:Y:S01]  /*1d80*/  LDCU UR6, c[0x0][0x6d0] ;  /* 0x0000da00ff0677ac */ /* 0x000ee20008000800 */
[----:B------:R-:W-:Y:S01]  /*1d90*/  R2UR UR29, R2 ;  /* 0x00000000021d72ca */ /* 0x000fe200000e0000 */
[----:B------:R-:W-:Y:S01]  /*1da0*/  IMAD.SHL.U32 R5, R0, 0x80, RZ ;  /* 0x0000008000057824 */ /* 0x000fe200078e00ff */
[----:B------:R-:W-:Y:S01]  /*1db0*/  LOP3.LUT R3, R3, 0x7c0, RZ, 0xc0, !PT ;  /* 0x000007c003037812 */ /* 0x000fe200078ec0ff */
[----:B------:R-:W-:Y:S01]  /*1dc0*/  UMOV UR18, 0x400 ;  /* 0x0000040000127882 */ /* 0x000fe20000000000 */
[----:B------:R-:W4:Y:S02]  /*1dd0*/  LDCU.64 UR26, c[0x0][0x348] ;  /* 0x00006900ff1a77ac */ /* 0x000f240008000a00 */
[----:B------:R-:W-:Y:S01]  /*1de0*/  LOP3.LUT R5, R5, 0xf80, RZ, 0xc0, !PT ;  /* 0x00000f8005057812 */ /* 0x000fe200078ec0ff */
[----:B-1----:R-:W-:-:S06]  /*1df0*/  UIMAD.WIDE.U32 UR4, UR20, UR11, URZ ;  /* 0x0000000b140472a5 */ /* 0x002fcc000f8e00ff */
[----:B------:R-:W-:Y:S01]  /*1e00*/  IMAD.U32 R82, RZ, RZ, UR29 ;  /* 0x0000001dff527e24 */ /* 0x000fe2000f8e00ff */
[----:B------:R-:W1:Y:S01]  /*1e10*/  S2UR UR11, SR_CgaCtaId ;  /* 0x00000000000b79c3 */ /* 0x000e620000008800 */
[----:B------:R-:W-:Y:S02]  /*1e20*/  UIADD3 UR4, UPT, UPT, UR20, -UR5, URZ ;  /* 0x8000000514047290 */ /* 0x000fe4000fffe0ff */
[C---:B------:R-:W-:Y:S02]  /*1e30*/  IMAD R3, R82.reuse, 0x800, R3 ;  /* 0x0000080052037824 */ /* 0x040fe400078e0203 */
[----:B------:R-:W-:Y:S01]  /*1e40*/  IMAD R82, R82, 0x1000, R5 ;  /* 0x0000100052527824 */ /* 0x000fe200078e0205 */
[----:B------:R-:W-:Y:S01]  /*1e50*/  USHF.R.U32.HI UR4, URZ, UR23, UR4 ;  /* 0x00000017ff047299 */ /* 0x000fe20008011604 */
[----:B------:R-:W-:Y:S01]  /*1e60*/  VIADD R3, R3, UR8 ;  /* 0x0000000803037c36 */ /* 0x000fe20008000000 */
[----:B--2---:R-:W-:Y:S01]  /*1e70*/  USHF.L.U32 UR19, UR19, 0x7, URZ ;  /* 0x0000000713137899 */ /* 0x004fe200080006ff */
[----:B------:R-:W-:Y:S01]  /*1e80*/  VIADD R82, R82, UR8 ;  /* 0x0000000852527c36 */ /* 0x000fe20008000000 */
[----:B------:R-:W-:Y:S01]  /*1e90*/  UIADD3 UR4, UPT, UPT, UR5, UR4, URZ ;  /* 0x0000000405047290 */ /* 0x000fe2000fffe0ff */
[C---:B------:R-:W-:Y:S01]  /*1ea0*/  VIADD R0, R3.reuse, 0x430 ;  /* 0x0000043003007836 */ /* 0x040fe20000000000 */
[----:B------:R-:W-:Y:S01]  /*1eb0*/  ULOP3.LUT UR19, UR19, 0x80, URZ, 0xc0, !UPT ;  /* 0x0000008013137892 */ /* 0x000fe2000f8ec0ff */
[----:B------:R-:W-:Y:S01]  /*1ec0*/  VIADD R5, R3, 0x420 ;  /* 0x0000042003057836 */ /* 0x000fe20000000000 */
[----:B------:R-:W-:-:S02]  /*1ed0*/  USHF.R.U32.HI UR4, URZ, UR22, UR4 ;  /* 0x00000016ff047299 */ /* 0x000fc40008011604 */
[----:B------:R-:W-:Y:S02]  /*1ee0*/  SHF.R.U32.HI R81, RZ, 0x3, R0 ;  /* 0x00000003ff517819 */ /* 0x000fe40000011600 */
[----:B------:R-:W-:Y:S01]  /*1ef0*/  UIADD3 UR4, UPT, UPT, -UR4, URZ, URZ ;  /* 0x000000ff04047290 */ /* 0x000fe2000fffe1ff */
[----:B------:R-:W-:Y:S02]  /*1f00*/  SHF.R.U32.HI R80, RZ, 0x3, R5 ;  /* 0x00000003ff507819 */ /* 0x000fe40000011605 */
[----:B------:R-:W-:Y:S01]  /*1f10*/  LOP3.LUT R81, R0, 0x30, R81, 0x78, !PT ;  /* 0x0000003000517812 */ /* 0x000fe200078e7851 */
[----:B------:R-:W-:Y:S01]  /*1f20*/  UIMAD UR10, UR10, UR4, UR20 ;  /* 0x000000040a0a72a4 */ /* 0x000fe2000f8e0214 */
[----:B------:R-:W-:Y:S01]  /*1f30*/  VIADD R0, R3, 0x410 ;  /* 0x0000041003007836 */ /* 0x000fe20000000000 */
[----:B------:R-:W-:Y:S01]  /*1f40*/  LOP3.LUT R80, R5, 0x30, R80, 0x78, !PT ;  /* 0x0000003005507812 */ /* 0x000fe200078e7850 */
[----:B------:R-:W-:Y:S01]  /*1f50*/  VIADD R3, R3, 0x400 ;  /* 0x0000040003037836 */ /* 0x000fe20000000000 */
[----:B---3--:R-:W-:Y:S01]  /*1f60*/  UIMAD.WIDE.U32 UR6, UR10, UR6, URZ ;  /* 0x000000060a0672a5 */ /* 0x008fe2000f8e00ff */
[----:B------:R-:W-:Y:S01]  /*1f70*/  VIADD R5, R82, 0x8420 ;  /* 0x0000842052057836 */ /* 0x000fe20000000000 */
[----:B------:R-:W-:Y:S01]  /*1f80*/  SHF.R.U32.HI R79, RZ, 0x3, R0 ;  /* 0x00000003ff4f7819 */ /* 0x000fe20000011600 */
[----:B------:R-:W2:Y:S01]  /*1f90*/  LDCU.64 UR4, c[0x0][0x6d8] ;  /* 0x0000db00ff0477ac */ /* 0x000ea20008000a00 */
[----:B------:R-:W-:-:S02]  /*1fa0*/  SHF.R.U32.HI R78, RZ, 0x3, R3 ;  /* 0x00000003ff4e7819 */ /* 0x000fc40000011603 */
[----:B------:R-:W-:Y:S01]  /*1fb0*/  LOP3.LUT R79, R0, 0x30, R79, 0x78, !PT ;  /* 0x00000030004f7812 */ /* 0x000fe200078e784f */
[----:B------:R-:W-:Y:S01]  /*1fc0*/  UIADD3 UR6, UPT, UPT, UR10, -UR7, URZ ;  /* 0x800000070a067290 */ /* 0x000fe2000fffe0ff */
[----:B------:R-:W-:Y:S01]  /*1fd0*/  VIADD R0, R82, 0x8430 ;  /* 0x0000843052007836 */ /* 0x000fe20000000000 */
[----:B------:R-:W-:Y:S01]  /*1fe0*/  LOP3.LUT R78, R3, 0x30, R78, 0x78, !PT ;  /* 0x00000030034e7812 */ /* 0x000fe200078e784e */
[----:B-1----:R-:W-:Y:S01]  /*1ff0*/  ULEA UR11, UR11, UR18, 0x18 ;  /* 0x000000120b0b7291 */ /* 0x002fe2000f8ec0ff */
[----:B------:R-:W-:Y:S01]  /*2000*/  SHF.R.U32.HI R76, RZ, 0x3, R5 ;  /* 0x00000003ff4c7819 */ /* 0x000fe20000011605 */
[----:B------:R-:W-:Y:S01]  /*2010*/  USHF.R.U32.HI UR6, URZ, UR21, UR6 ;  /* 0x00000015ff067299 */ /* 0x000fe20008011606 */
[----:B------:R-:W-:Y:S02]  /*2020*/  SHF.R.U32.HI R77, RZ, 0x3, R0 ;  /* 0x00000003ff4d7819 */ /* 0x000fe40000011600 */
[----:B------:R-:W-:Y:S01]  /*2030*/  LOP3.LUT R76, R5, 0x70, R76, 0x78, !PT ;  /* 0x00000070054c7812 */ /* 0x000fe200078e784c */
[----:B------:R-:W-:Y:S01]  /*2040*/  UIADD3 UR6, UPT, UPT, UR7, UR6, URZ ;  /* 0x0000000607067290 */ /* 0x000fe2000fffe0ff */
[----:B------:R-:W-:Y:S01]  /*2050*/  LOP3.LUT R77, R0, 0x70, R77, 0x78, !PT ;  /* 0x00000070004d7812 */ /* 0x000fe200078e784d */
[----:B------:R-:W-:-:S02]  /*2060*/  VIADD R0, R82, 0x8410 ;  /* 0x0000841052007836 */ /* 0x000fc40000000000 */
[----:B------:R-:W-:Y:S01]  /*2070*/  USHF.R.U32.HI UR6, URZ, UR15, UR6 ;  /* 0x0000000fff067299 */ /* 0x000fe20008011606 */
[----:B------:R-:W-:Y:S02]  /*2080*/  VIADD R82, R82, 0x8400 ;  /* 0x0000840052527836 */ /* 0x000fe40000000000 */
[----:B------:R-:W-:Y:S01]  /*2090*/  SHF.R.U32.HI R75, RZ, 0x3, R0 ;  /* 0x00000003ff4b7819 */ /* 0x000fe20000011600 */
[----:B--2---:R-:W-:Y:S02]  /*20a0*/  UIMAD.WIDE.U32 UR16, UR6, UR5, URZ ;  /* 0x00000005061072a5 */ /* 0x004fe4000f8e00ff */
[----:B------:R-:W-:Y:S02]  /*20b0*/  SHF.R.U32.HI R3, RZ, 0x3, R82 ;  /* 0x00000003ff037819 */ /* 0x000fe40000011652 */
[----:B------:R-:W-:Y:S01]  /*20c0*/  LOP3.LUT R75, R0, 0x70, R75, 0x78, !PT ;  /* 0x00000070004b7812 */ /* 0x000fe200078e784b */
[----:B------:R-:W-:Y:S01]  /*20d0*/  IMAD.MOV.U32 R0, RZ, RZ, RZ ;  /* 0x000000ffff007224 */ /* 0x000fe200078e00ff */
[----:B------:R-:W-:Y:S01]  /*20e0*/  LOP3.LUT R74, R82, 0x70, R3, 0x78, !PT ;  /* 0x00000070524a7812 */ /* 0x000fe200078e7803 */
[----:B------:R-:W-:Y:S01]  /*20f0*/  UMOV UR7, UR17 ;  /* 0x0000001100077c82 */ /* 0x000fe20008000000 */
[----:B------:R-:W-:Y:S01]  /*2100*/  UMOV UR17, 0x400 ;  /* 0x0000040000117882 */ /* 0x000fe20000000000 */
[----:B------:R-:W-:-:S02]  /*2110*/  UIADD3 UR5, UPT, UPT, UR6, -UR7, URZ ;  /* 0x8000000706057290 */ /* 0x000fc4000fffe0ff */
[----:B------:R-:W1:Y:S02]  /*2120*/  LDCU UR16, c[0x0][0x374] ;  /* 0x00006e80ff1077ac */ /* 0x000e640008000800 */
[----:B------:R-:W-:Y:S01]  /*2130*/  USHF.R.U32.HI UR5, URZ, UR14, UR5 ;  /* 0x0000000eff057299 */ /* 0x000fe20008011605 */
[----:B------:R-:W1:Y:S03]  /*2140*/  LDCU UR12, c[0x0][0x370] ;  /* 0x00006e00ff0c77ac */ /* 0x000e660008000800 */
[----:B------:R-:W-:Y:S01]  /*2150*/  UIADD3 UR5, UPT, UPT, UR7, UR5, URZ ;  /* 0x0000000507057290 */ /* 0x000fe2000fffe0ff */
[----:B------:R-:W2:Y:S03]  /*2160*/  S2UR UR7, SR_CgaCtaId ;  /* 0x00000000000779c3 */ /* 0x000ea60000008800 */
[----:B------:R-:W-:-:S04]  /*2170*/  USHF.R.U32.HI UR9, URZ, UR13, UR5 ;  /* 0x0000000dff097299 */ /* 0x000fc80008011605 */
[----:B------:R-:W-:-:S03]  /*2180*/  UIADD3 UR9, UPT, UPT, -UR9, URZ, URZ ;  /* 0x000000ff09097290 */ /* 0x000fc6000fffe1ff */
[----:B------:R-:W3:Y:S01]  /*2190*/  LDCU UR5, c[0x0][0x378] ;  /* 0x00006f00ff0577ac */ /* 0x000ee20008000800 */
[----:B------:R-:W-:Y:S01]  /*21a0*/  UIMAD UR9, UR4, UR9, UR6 ;  /* 0x00000009040972a4 */ /* 0x000fe2000f8e0206 */
[----:B------:R-:W5:Y:S01]  /*21b0*/  LDCU UR4, c[0x0][0x6cc] ;  /* 0x0000d980ff0477ac */ /* 0x000f620008000800 */
[----:B-1----:R-:W-:Y:S02]  /*21c0*/  UIMAD UR12, UR16, UR12, URZ ;  /* 0x0000000c100c72a4 */ /* 0x002fe4000f8e02ff */
[----:B------:R-:W-:Y:S02]  /*21d0*/  UIADD3 UR6, UPT, UPT, -UR6, URZ, URZ ;  /* 0x000000ff06067290 */ /* 0x000fe4000fffe1ff */
[----:B--2---:R-:W-:Y:S02]  /*21e0*/  ULEA UR7, UR7, UR17, 0x18 ;  /* 0x0000001107077291 */ /* 0x004fe4000f8ec0ff */
[----:B------:R-:W-:Y:S02]  /*21f0*/  ULEA UR17, UR29, UR24, 0x15 ;  /* 0x000000181d117291 */ /* 0x000fe4000f8ea8ff */
[----:B---3--:R-:W-:-:S02]  /*2200*/  UIMAD UR5, UR12, UR5, URZ ;  /* 0x000000050c0572a4 */ /* 0x008fc4000f8e02ff */
[----:B------:R-:W-:Y:S02]  /*2210*/  UIADD3 UR12, UPT, UPT, UR11, 0x8400, URZ ;  /* 0x000084000b0c7890 */ /* 0x000fe4000fffe0ff */
[----:B------:R-:W-:Y:S02]  /*2220*/  ULEA.HI UR18, UR5, UR5, URZ, 0x1 ;  /* 0x0000000505127291 */ /* 0x000fe4000f8f08ff */
[----:B-----5:R-:W-:Y:S02]  /*2230*/  UIMAD UR10, UR4, UR6, UR10 ;  /* 0x00000006040a72a4 */ /* 0x020fe4000f8e020a */
[----:B------:R-:W-:Y:S01]  /*2240*/  USHF.R.S32.HI UR18, URZ, 0x1, UR18 ;  /* 0x00000001ff127899 */ /* 0x000fe20008011412 */
[----:B----4-:R-:W-:-:S11]  /*2250*/  UMOV UR16, URZ ;  /* 0x000000ff00107c82 */ /* 0x010fd60008000000 */
.L_x_31:
[----:B------:R-:W-:Y:S01]  /*2260*/  SHF.L.U32 R4, R0, 0x1f, RZ ;  /* 0x0000001f00047819 */ /* 0x000fe200000006ff */
[----:B------:R-:W1:Y:S01]  /*2270*/  S2UR UR25, SR_CgaCtaId ;  /* 0x00000000001979c3 */ /* 0x000e620000008800 */
[----:B------:R-:W-:Y:S02]  /*2280*/  UIADD3 UR34, UP0, UPT, UR26, 0x240, URZ ;  /* 0x000002401a227890 */ /* 0x000fe4000ff1e0ff */
[----:B------:R-:W-:Y:S01]  /*2290*/  UIADD3 UR36, UP1, UPT, UR26, 0x2c0, URZ ;  /* 0x000002c01a247890 */ /* 0x000fe2000ff3e0ff */
[----:B------:R-:W-:Y:S01]  /*22a0*/  UMOV UR4, 0x400 ;  /* 0x0000040000047882 */ /* 0x000fe20000000000 */
[----:B------:R-:W-:Y:S01]  /*22b0*/  USHF.L.U32 UR5, UR9, 0x7, URZ ;  /* 0x0000000709057899 */ /* 0x000fe200080006ff */
[----:B------:R-:W2:Y:S01]  /*22c0*/  SYNCS.PHASECHK.TRANS64.TRYWAIT P0, [UR11+0x20], R4 ;  /* 0x00002004ff0075a7 */ /* 0x000ea2000800110b */
[----:B------:R-:W-:Y:S02]  /*22d0*/  UIADD3.X UR35, UPT, UPT, URZ, UR27, URZ, UP0, !UPT ;  /* 0x0000001bff237290 */ /* 0x000fe400087fe4ff */
[----:B------:R-:W-:Y:S01]  /*22e0*/  USHF.L.U32 UR32, UR16, 0x3, URZ ;  /* 0x0000000310207899 */ /* 0x000fe200080006ff */
[----:B------:R-:W3:Y:S01]  /*22f0*/  LDCU UR28, c[0x0][0x6e4] ;  /* 0x0000dc80ff1c77ac */ /* 0x000ee20008000800 */
[----:B------:R-:W-:-:S02]  /*2300*/  ULEA UR10, UR10, UR19, 0x8 ;  /* 0x000000130a0a7291 */ /* 0x000fc4000f8e40ff */
[----:B------:R-:W-:Y:S02]  /*2310*/  USHF.L.U32 UR9, UR9, 0x8, URZ ;  /* 0x0000000809097899 */ /* 0x000fe400080006ff */
[----:B------:R-:W-:Y:S02]  /*2320*/  UIADD3.X UR37, UPT, UPT, URZ, UR27, URZ, UP1, !UPT ;  /* 0x0000001bff257290 */ /* 0x000fe40008ffe4ff */
[----:B------:R-:W-:Y:S02]  /*2330*/  UISETP.NE.AND UP0, UPT, UR29, URZ, UPT ;  /* 0x000000ff1d00728c */ /* 0x000fe4000bf05270 */
[----:B-1----:R-:W-:Y:S01]  /*2340*/  ULEA UR25, UR25, UR4, 0x18 ;  /* 0x0000000419197291 */ /* 0x002fe2000f8ec0ff */
[----:B--23--:R-:W-:Y:S11]  /*2350*/  @!P0 BRA `(.L_x_27) ;  /* 0x0000001c00108947 */ /* 0x00cff60003800000 */
.L_x_45:
[----:B------:R-:W-:Y:S01]  /*2360*/  UMOV UR31, URZ ;  /* 0x000000ff001f7c82 */ /* 0x000fe20008000000 */
[----:B------:R-:W-:Y:S01]  /*2370*/  UMOV UR30, UR17 ;  /* 0x00000011001e7c82 */ /* 0x000fe20008000000 */
[----:B------:R-:W-:-:S05]  /*2380*/  UMOV UR8, UR12 ;  /* 0x0000000c00087c82 */ /* 0x000fca0008000000 */
.L_x_30:
[----:B------:R-:W2:Y:S01]  /*2390*/  LDTM.x32 R36, tmem[UR30] ;  /* 0x0000001e002479ee */ /* 0x000ea200082c0000 */
[----:B-1----:R-:W1:Y:S01]  /*23a0*/  LDTM.x32 R4, tmem[UR30+0x20] ;  /* 0x0000201e000479ee */ /* 0x002e6200082c0000 */
[----:B------:R-:W-:-:S04]  /*23b0*/  USHF.R.S32.HI UR4, URZ, 0x1f, UR32 ;  /* 0x0000001fff047899 */ /* 0x000fc80008011420 */
[----:B------:R-:W-:-:S04]  /*23c0*/  ULEA.HI UR4, UR4, UR32, URZ, 0x2 ;  /* 0x0000002004047291 */ /* 0x000fc8000f8f10ff */
[----:B------:R-:W-:-:S04]  /*23d0*/  ULOP3.LUT UR4, UR4, 0xfffffffc, URZ, 0xc0, !UPT ;  /* 0xfffffffc04047892 */ /* 0x000fc8000f8ec0ff */
[----:B------:R-:W-:-:S06]  /*23e0*/  UIADD3 UR4, UPT, UPT, -UR4, UR32, URZ ;  /* 0x0000002004047290 */ /* 0x000fcc000fffe1ff */
[----:B------:R-:W-:Y:S01]  /*23f0*/  MOV R83, UR4 ;  /* 0x0000000400537c02 */ /* 0x000fe20008000f00 */
[----:B--2---:R-:W-:Y:S01]  /*2400*/  FMUL R69, R37, UR28 ;  /* 0x0000001c25457c20 */ /* 0x004fe20008400000 */
[----:B-1----:R-:W-:Y:S01]  /*2410*/  FMUL R73, R7, UR28 ;  /* 0x0000001c07497c20 */ /* 0x002fe20008400000 */
[----:B------:R-:W-:Y:S01]  /*2420*/  FMUL R72, R6, UR28 ;  /* 0x0000001c06487c20 */ /* 0x000fe20008400000 */
[----:B------:R-:W-:Y:S01]  /*2430*/  FMUL R3, R5, UR28 ;  /* 0x0000001c05037c20 */ /* 0x000fe20008400000 */
[----:B------:R-:W-:Y:S01]  /*2440*/  FMUL R2, R4, UR28 ;  /* 0x0000001c04027c20 */ /* 0x000fe20008400000 */
[----:B------:R-:W-:Y:S01]  /*2450*/  FMUL R68, R36, UR28 ;  /* 0x0000001c24447c20 */ /* 0x000fe20008400000 */
[----:B------:R-:W-:Y:S01]  /*2460*/  FMUL2 R84, R72.F32x2.HI_LO, -1.4426950216293334961 ;  /* 0xbfb8aa3b4854784a */ /* 0x000fe20001000000 */
[----:B------:R-:W-:Y:S01]  /*2470*/  LEA R86, R83, R74, 0xe ;  /* 0x0000004a53567211 */ /* 0x000fe200078e70ff */
[----:B------:R-:W-:Y:S01]  /*2480*/  FMUL R71, R39, UR28 ;  /* 0x0000001c27477c20 */ /* 0x000fe20008400000 */
[----:B------:R-:W-:Y:S01]  /*2490*/  FMUL R70, R38, UR28 ;  /* 0x0000001c26467c20 */ /* 0x000fe20008400000 */
[----:B------:R-:W1:Y:S01]  /*24a0*/  MUFU.EX2 R94, R84 ;  /* 0x00000054005e7308 */ /* 0x000e620000000800 */
[----:B------:R-:W-:Y:S01]  /*24b0*/  FMUL R41, R41, UR28 ;  /* 0x0000001c29297c20 */ /* 0x000fe20008400000 */
[----:B------:R-:W-:Y:S01]  /*24c0*/  FMUL R40, R40, UR28 ;  /* 0x0000001c28287c20 */ /* 0x000fe20008400000 */
[----:B------:R-:W-:Y:S01]  /*24d0*/  FMUL R43, R43, UR28 ;  /* 0x0000001c2b2b7c20 */ /* 0x000fe20008400000 */
[----:B------:R-:W-:Y:S01]  /*24e0*/  FMUL R42, R42, UR28 ;  /* 0x0000001c2a2a7c20 */ /* 0x000fe20008400000 */
[----:B------:R-:W-:Y:S01]  /*24f0*/  FMUL2 R4, R2.F32x2.HI_LO, -1.4426950216293334961 ;  /* 0xbfb8aa3b0204784a */ /* 0x000fe20001000000 */
[----:B------:R-:W-:Y:S01]  /*2500*/  F2FP.BF16.F32.PACK_AB R37, R71, R70 ;  /* 0x000000464725723e */ /* 0x000fe200000010ff */
[----:B------:R-:W-:Y:S01]  /*2510*/  FMUL R45, R45, UR28 ;  /* 0x0000001c2d2d7c20 */ /* 0x000fe20008400000 */
[----:B------:R-:W2:Y:S01]  /*2520*/  MUFU.EX2 R97, R85 ;  /* 0x0000005500617308 */ /* 0x000ea20000000800 */
[----:B------:R-:W-:Y:S01]  /*2530*/  FMUL R44, R44, UR28 ;  /* 0x0000001c2c2c7c20 */ /* 0x000fe20008400000 */
[----:B------:R-:W-:Y:S01]  /*2540*/  FMUL R47, R47, UR28 ;  /* 0x0000001c2f2f7c20 */ /* 0x000fe20008400000 */
[----:B------:R-:W-:Y:S01]  /*2550*/  FMUL R49, R49, UR28 ;  /* 0x0000001c31317c20 */ /* 0x000fe20008400000 */
[----:B------:R-:W-:Y:S01]  /*2560*/  FMUL R51, R51, UR28 ;  /* 0x0000001c33337c20 */ /* 0x000fe20008400000 */
[----:B------:R-:W-:Y:S01]  /*2570*/  FMUL R50, R50, UR28 ;  /* 0x0000001c32327c20 */ /* 0x000fe20008400000 */
[----:B------:R-:W-:Y:S01]  /*2580*/  FMUL R48, R48, UR28 ;  /* 0x0000001c30307c20 */ /* 0x000fe20008400000 */
[----:B------:R-:W-:Y:S01]  /*2590*/  FMUL R46, R46, UR28 ;  /* 0x0000001c2e2e7c20 */ /* 0x000fe20008400000 */
[----:B------:R3:W-:Y:S01]  /*25a0*/  MUFU.EX2 R91, R4 ;  /* 0x00000004005b7308 */ /* 0x0007e20000000800 */
[----:B------:R-:W-:Y:S01]  /*25b0*/  F2FP.BF16.F32.PACK_AB R39, R43, R42 ;  /* 0x0000002a2b27723e */ /* 0x000fe200000010ff */
[----:B------:R-:W-:Y:S01]  /*25c0*/  FMUL R11, R11, UR28 ;  /* 0x0000001c0b0b7c20 */ /* 0x000fe20008400000 */
[----:B------:R-:W-:Y:S01]  /*25d0*/  F2FP.BF16.F32.PACK_AB R38, R41, R40 ;  /* 0x000000282926723e */ /* 0x000fe200000010ff */
[----:B------:R-:W-:Y:S01]  /*25e0*/  FMUL R10, R10, UR28 ;  /* 0x0000001c0a0a7c20 */ /* 0x000fe20008400000 */
[----:B------:R-:W-:Y:S01]  /*25f0*/  F2FP.BF16.F32.PACK_AB R36, R69, R68 ;  /* 0x000000444524723e */ /* 0x000fe200000010ff */
[----:B------:R-:W-:Y:S01]  /*2600*/  FMUL R53, R53, UR28 ;  /* 0x0000001c35357c20 */ /* 0x000fe20008400000 */
[----:B------:R-:W-:Y:S01]  /*2610*/  F2FP.BF16.F32.PACK_AB R7, R51, R50 ;  /* 0x000000323307723e */ /* 0x000fe200000010ff */
[----:B------:R4:W5:Y:S01]  /*2620*/  MUFU.EX2 R90, R5 ;  /* 0x00000005005a7308 */ /* 0x0009620000000800 */
[----:B------:R-:W-:Y:S01]  /*2630*/  F2FP.BF16.F32.PACK_AB R6, R49, R48 ;  /* 0x000000303106723e */ /* 0x000fe200000010ff */
[----:B------:R-:W-:Y:S01]  /*2640*/  FMUL R52, R52, UR28 ;  /* 0x0000001c34347c20 */ /* 0x000fe20008400000 */
[----:B------:R-:W-:Y:S01]  /*2650*/  LEA R87, R83, R75, 0xe ;  /* 0x0000004b53577211 */ /* 0x000fe200078e70ff */
[----:B------:R-:W-:Y:S01]  /*2660*/  FMUL R55, R55, UR28 ;  /* 0x0000001c37377c20 */ /* 0x000fe20008400000 */
[----:B------:R-:W-:Y:S01]  /*2670*/  FMUL R54, R54, UR28 ;  /* 0x0000001c36367c20 */ /* 0x000fe20008400000 */
[----:B------:R-:W-:Y:S01]  /*2680*/  FMUL R57, R57, UR28 ;  /* 0x0000001c39397c20 */ /* 0x000fe20008400000 */
[----:B------:R-:W-:Y:S01]  /*2690*/  FMUL R56, R56, UR28 ;  /* 0x0000001c38387c20 */ /* 0x000fe20008400000 */
[----:B------:R-:W-:Y:S01]  /*26a0*/  FMUL R59, R59, UR28 ;  /* 0x0000001c3b3b7c20 */ /* 0x000fe20008400000 */
[----:B---3--:R-:W-:Y:S01]  /*26b0*/  F2FP.BF16.F32.PACK_AB R4, R45, R44 ;  /* 0x0000002c2d04723e */ /* 0x008fe200000010ff */
[----:B------:R-:W-:Y:S01]  /*26c0*/  FMUL R58, R58, UR28 ;  /* 0x0000001c3a3a7c20 */ /* 0x000fe20008400000 */
[----:B------:R3:W-:Y:S01]  /*26d0*/  STS.128 [R86], R36 ;  /* 0x0000002456007388 */ /* 0x0007e20000000c00 */
[----:B------:R-:W-:Y:S01]  /*26e0*/  FMUL2 R88, R10.F32x2.HI_LO, -1.4426950216293334961 ;  /* 0xbfb8aa3b0a58784a */ /* 0x000fe20001000000 */
[----:B------:R-:W-:Y:S01]  /*26f0*/  LEA R92, R83, R77, 0xe ;  /* 0x0000004d535c7211 */ /* 0x000fe200078e70ff */
[----:B------:R-:W-:Y:S01]  /*2700*/  FMUL R61, R61, UR28 ;  /* 0x0000001c3d3d7c20 */ /* 0x000fe20008400000 */
[----:B------:R-:W-:Y:S01]  /*2710*/  FMUL R63, R63, UR28 ;  /* 0x0000001c3f3f7c20 */ /* 0x000fe20008400000 */
[----:B------:R-:W-:Y:S01]  /*2720*/  FMUL R62, R62, UR28 ;  /* 0x0000001c3e3e7c20 */ /* 0x000fe20008400000 */
[----:B----4-:R-:W-:Y:S01]  /*2730*/  F2FP.BF16.F32.PACK_AB R5, R47, R46 ;  /* 0x0000002e2f05723e */ /* 0x010fe200000010ff */
[----:B------:R-:W-:Y:S01]  /*2740*/  FMUL R65, R65, UR28 ;  /* 0x0000001c41417c20 */ /* 0x000fe20008400000 */
[----:B------:R-:W-:Y:S01]  /*2750*/  FMUL R67, R67, UR28 ;  /* 0x0000001c43437c20 */ /* 0x000fe20008400000 */
[----:B------:R-:W-:Y:S01]  /*2760*/  FMUL R9, R9, UR28 ;  /* 0x0000001c09097c20 */ /* 0x000fe20008400000 */
[----:B------:R-:W-:Y:S01]  /*2770*/  FMUL R8, R8, UR28 ;  /* 0x0000001c08087c20 */ /* 0x000fe20008400000 */
[----:B------:R4:W-:Y:S01]  /*2780*/  STS.128 [R87], R4 ;  /* 0x0000000457007388 */ /* 0x0009e20000000c00 */
[----:B------:R-:W-:Y:S01]  /*2790*/  FMUL R66, R66, UR28 ;  /* 0x0000001c42427c20 */ /* 0x000fe20008400000 */
[----:B------:R-:W-:Y:S01]  /*27a0*/  FMUL R64, R64, UR28 ;  /* 0x0000001c40407c20 */ /* 0x000fe20008400000 */
[----:B------:R-:W-:Y:S01]  /*27b0*/  FMUL R60, R60, UR28 ;  /* 0x0000001c3c3c7c20 */ /* 0x000fe20008400000 */
[----:B------:R-:W3:Y:S01]  /*27c0*/  MUFU.EX2 R99, R88 ;  /* 0x0000005800637308 */ /* 0x000ee20000000800 */
[----:B-1----:R-:W-:Y:S01]  /*27d0*/  FADD R94, R94, 1 ;  /* 0x3f8000005e5e7421 */ /* 0x002fe20000000000 */
[----:B--2---:R-:W-:Y:S01]  /*27e0*/  FADD R97, R97, 1 ;  /* 0x3f80000061617421 */ /* 0x004fe20000000000 */
[----:B------:R-:W-:-:S02]  /*27f0*/  FMUL2 R84, R8.F32x2.HI_LO, -1.4426950216293334961 ;  /* 0xbfb8aa3b0854784a */ /* 0x000fc40001000000 */
[----:B------:R-:W-:Y:S01]  /*2800*/  FMUL R19, R19, UR28 ;  /* 0x0000001c13137c20 */ /* 0x000fe20008400000 */
[----:B------:R-:W-:Y:S01]  /*2810*/  FMUL R18, R18, UR28 ;  /* 0x0000001c12127c20 */ /* 0x000fe20008400000 */
[----:B-----5:R-:W-:Y:S01]  /*2820*/  FADD R90, R90, 1 ;  /* 0x3f8000005a5a7421 */ /* 0x020fe20000000000 */
[----:B------:R-:W1:Y:S01]  /*2830*/  MUFU.EX2 R98, R89 ;  /* 0x0000005900627308 */ /* 0x000e620000000800 */
[----:B------:R-:W-:Y:S01]  /*2840*/  FMUL R23, R23, UR28 ;  /* 0x0000001c17177c20 */ /* 0x000fe20008400000 */
[----:B------:R-:W-:Y:S01]  /*2850*/  FMUL R22, R22, UR28 ;  /* 0x0000001c16167c20 */ /* 0x000fe20008400000 */
[----:B------:R-:W-:Y:S01]  /*2860*/  FMUL R21, R21, UR28 ;  /* 0x0000001c15157c20 */ /* 0x000fe20008400000 */
[----:B------:R-:W-:Y:S01]  /*2870*/  FMUL R20, R20, UR28 ;  /* 0x0000001c14147c20 */ /* 0x000fe20008400000 */
[----:B------:R-:W-:Y:S01]  /*2880*/  FMUL R29, R29, UR28 ;  /* 0x0000001c1d1d7c20 */ /* 0x000fe20008400000 */
[----:B------:R-:W-:Y:S01]  /*2890*/  FMUL R28, R28, UR28 ;  /* 0x0000001c1c1c7c20 */ /* 0x000fe20008400000 */
[----:B------:R-:W-:Y:S01]  /*28a0*/  FMUL R31, R31, UR28 ;  /* 0x0000001c1f1f7c20 */ /* 0x000fe20008400000 */
[----:B---3--:R-:W-:Y:S01]  /*28b0*/  LEA R86, R83, R76, 0xe ;  /* 0x0000004c53567211 */ /* 0x008fe200078e70ff */
[----:B------:R-:W-:Y:S01]  /*28c0*/  MUFU.EX2 R84, R84 ;  /* 0x0000005400547308 */ /* 0x000fe20000000800 */
[----:B------:R-:W-:Y:S01]  /*28d0*/  F2FP.BF16.F32.PACK_AB R39, R67, R66 ;  /* 0x000000424327723e */ /* 0x000fe200000010ff */
[----:B------:R-:W-:Y:S01]  /*28e0*/  FADD R99, R99, 1 ;  /* 0x3f80000063637421 */ /* 0x000fe20000000000 */
[----:B------:R-:W-:Y:S01]  /*28f0*/  F2FP.BF16.F32.PACK_AB R38, R65, R64 ;  /* 0x000000404126723e */ /* 0x000fe200000010ff */
[----:B------:R-:W-:Y:S01]  /*2900*/  FMUL R30, R30, UR28 ;  /* 0x0000001c1e1e7c20 */ /* 0x000fe20008400000 */
[----:B------:R-:W-:Y:S01]  /*2910*/  F2FP.BF16.F32.PACK_AB R37, R63, R62 ;  /* 0x0000003e3f25723e */ /* 0x000fe200000010ff */
[----:B------:R-:W-:Y:S01]  /*2920*/  FMUL R33, R33, UR28 ;  /* 0x0000001c21217c20 */ /* 0x000fe20008400000 */
[----:B------:R-:W-:Y:S01]  /*2930*/  F2FP.BF16.F32.PACK_AB R36, R61, R60 ;  /* 0x0000003c3d24723e */ /* 0x000fe200000010ff */
[----:B------:R-:W-:Y:S01]  /*2940*/  MUFU.EX2 R85, R85 ;  /* 0x0000005500557308 */ /* 0x000fe20000000800 */
[----:B-1----:R-:W-:Y:S01]  /*2950*/  FADD R98, R98, 1 ;  /* 0x3f80000062627421 */ /* 0x002fe20000000000 */
[----:B----4-:R-:W-:Y:S01]  /*2960*/  F2FP.BF16.F32.PACK_AB R7, R59, R58 ;  /* 0x0000003a3b07723e */ /* 0x010fe200000010ff */
[----:B------:R-:W-:Y:S01]  /*2970*/  FMUL R32, R32, UR28 ;  /* 0x0000001c20207c20 */ /* 0x000fe20008400000 */
[----:B------:R-:W-:Y:S01]  /*2980*/  F2FP.BF16.F32.PACK_AB R6, R57, R56 ;  /* 0x000000383906723e */ /* 0x000fe200000010ff */
[----:B------:R-:W-:Y:S01]  /*2990*/  FMUL R35, R35, UR28 ;  /* 0x0000001c23237c20 */ /* 0x000fe20008400000 */
[----:B------:R-:W-:Y:S01]  /*29a0*/  F2FP.BF16.F32.PACK_AB R5, R55, R54 ;  /* 0x000000363705723e */ /* 0x000fe200000010ff */
[----:B------:R-:W-:Y:S01]  /*29b0*/  FMUL R34, R34, UR28 ;  /* 0x0000001c22227c20 */ /* 0x000fe20008400000 */
[----:B------:R-:W-:-:S05]  /*29c0*/  F2FP.BF16.F32.PACK_AB R4, R53, R52 ;  /* 0x000000343504723e */ /* 0x000fca00000010ff */
[----:B------:R1:W-:Y:S04]  /*29d0*/  STS.128 [R86], R4 ;  /* 0x0000000456007388 */ /* 0x0003e80000000c00 */
[----:B------:R2:W-:Y:S01]  /*29e0*/  STS.128 [R92], R36 ;  /* 0x000000245c007388 */ /* 0x0005e20000000c00 */
[----:B-1----:R-:W-:Y:S01]  /*29f0*/  FMUL R5, R13, UR28 ;  /* 0x0000001c0d057c20 */ /* 0x002fe20008400000 */
[----:B------:R-:W-:Y:S01]  /*2a00*/  FMUL R4, R12, UR28 ;  /* 0x0000001c0c047c20 */ /* 0x000fe20008400000 */
[----:B------:R-:W-:Y:S01]  /*2a10*/  FMUL R13, R17, UR28 ;  /* 0x0000001c110d7c20 */ /* 0x000fe20008400000 */
[----:B------:R-:W-:Y:S01]  /*2a20*/  FMUL R12, R16, UR28 ;  /* 0x0000001c100c7c20 */ /* 0x000fe20008400000 */
[----:B------:R-:W-:Y:S01]  /*2a30*/  FMUL R7, R15, UR28 ;  /* 0x0000001c0f077c20 */ /* 0x000fe20008400000 */
[----:B------:R-:W-:Y:S01]  /*2a40*/  FMUL R6, R14, UR28 ;  /* 0x0000001c0e067c20 */ /* 0x000fe20008400000 */
[----:B------:R-:W-:Y:S01]  /*2a50*/  MUFU.RCP R16, R94 ;  /* 0x0000005e00107308 */ /* 0x000fe20000001000 */
[----:B------:R-:W-:-:S02]  /*2a60*/  FMUL2 R86, R4.F32x2.HI_LO, -1.4426950216293334961 ;  /* 0xbfb8aa3b0456784a */ /* 0x000fc40001000000 */
[----:B--2---:R-:W-:Y:S02]  /*2a70*/  FMUL2 R38, R6.F32x2.HI_LO, -1.4426950216293334961 ;  /* 0xbfb8aa3b0626784a */ /* 0x004fe40001000000 */
[----:B------:R-:W-:Y:S02]  /*2a80*/  FMUL2 R36, R12.F32x2.HI_LO, -1.4426950216293334961 ;  /* 0xbfb8aa3b0c24784a */ /* 0x000fe40001000000 */
[----:B------:R-:W-:Y:S01]  /*2a90*/  FADD R14, R91, 1 ;  /* 0x3f8000005b0e7421 */ /* 0x000fe20000000000 */
[----:B------:R-:W1:Y:S08]  /*2aa0*/  MUFU.RCP R17, R97 ;  /* 0x0000006100117308 */ /* 0x000e700000001000 */
[----:B------:R-:W-:Y:S08]  /*2ab0*/  MUFU.EX2 R93, R38 ;  /* 0x00000026005d7308 */ /* 0x000ff00000000800 */
[----:B------:R2:W-:Y:S01]  /*2ac0*/  MUFU.EX2 R92, R39 ;  /* 0x00000027005c7308 */ /* 0x0005e20000000800 */
[----:B-1----:R-:W-:-:S04]  /*2ad0*/  FMUL2 R16, R16.F32x2.HI_LO, R72.F32x2.HI_LO ;  /* 0x000000481010724a */ /* 0x002fc80000000000 */
[----:B------:R-:W-:Y:S02]  /*2ae0*/  FMUL2 R16, R16.F32x2.HI_LO, R70.F32x2.HI_LO ;  /* 0x000000461010724a */ /* 0x000fe40000000000 */
[----:B------:R-:W-:Y:S01]  /*2af0*/  FADD R70, R85, 1 ;  /* 0x3f80000055467421 */ /* 0x000fe20000000000 */
[----:B------:R-:W-:Y:S08]  /*2b00*/  MUFU.EX2 R95, R87 ;  /* 0x00000057005f7308 */ /* 0x000ff00000000800 */
[----:B------:R1:W-:Y:S01]  /*2b10*/  MUFU.EX2 R87, R36 ;  /* 0x0000002400577308 */ /* 0x0003e20000000800 */
[----:B--2---:R-:W-:-:S07]  /*2b20*/  FMUL2 R38, R18.F32x2.HI_LO, -1.4426950216293334961 ;  /* 0xbfb8aa3b1226784a */ /* 0x004fce0001000000 */
[----:B------:R-:W2:Y:S08]  /*2b30*/  MUFU.EX2 R88, R38 ;  /* 0x0000002600587308 */ /* 0x000eb00000000800 */
[----:B------:R-:W3:Y:S01]  /*2b40*/  MUFU.EX2 R94, R39 ;  /* 0x00000027005e7308 */ /* 0x000ee20000000800 */
[----:B-1----:R-:W-:-:S07]  /*2b50*/  FADD R36, R84, 1 ;  /* 0x3f80000054247421 */ /* 0x002fce0000000000 */
[----:B------:R-:W-:Y:S01]  /*2b60*/  MUFU.RCP R38, R99 ;  /* 0x0000006300267308 */ /* 0x000fe20000001000 */
[----:B--2---:R-:W-:-:S07]  /*2b70*/  FADD R88, R88, 1 ;  /* 0x3f80000058587421 */ /* 0x004fce0000000000 */
[----:B------:R-:W1:Y:S01]  /*2b80*/  MUFU.RCP R39, R98 ;  /* 0x0000006200277308 */ /* 0x000e620000001000 */
[----:B---3--:R-:W-:-:S07]  /*2b90*/  FADD R94, R94, 1 ;  /* 0x3f8000005e5e7421 */ /* 0x008fce0000000000 */
[----:B------:R-:W2:Y:S08]  /*2ba0*/  MUFU.EX2 R96, R86 ;  /* 0x0000005600607308 */ /* 0x000eb00000000800 */
[----:B------:R-:W3:Y:S01]  /*2bb0*/  MUFU.EX2 R89, R37 ;  /* 0x0000002500597308 */ /* 0x000ee20000000800 */
[----:B-1----:R-:W-:Y:S01]  /*2bc0*/  FMUL2 R38, R38.F32x2.HI_LO, R10.F32x2.HI_LO ;  /* 0x0000000a2626724a */ /* 0x002fe20000000000 */
[----:B------:R-:W-:-:S02]  /*2bd0*/  F2FP.BF16.F32.PACK_AB R11, R11, R10 ;  /* 0x0000000a0b0b723e */ /* 0x000fc400000010ff */
[----:B------:R-:W-:Y:S01]  /*2be0*/  F2FP.BF16.F32.PACK_AB R10, R9, R8 ;  /* 0x00000008090a723e */ /* 0x000fe200000010ff */
[----:B------:R-:W-:-:S03]  /*2bf0*/  FMUL2 R38, R38.F32x2.HI_LO, R42.F32x2.HI_LO ;  /* 0x0000002a2626724a */ /* 0x000fc60000000000 */
[----:B------:R-:W-:Y:S01]  /*2c00*/  MUFU.RCP R36, R36 ;  /* 0x0000002400247308 */ /* 0x000fe20000001000 */
[----:B--2---:R-:W-:Y:S01]  /*2c10*/  FADD R42, R96, 1 ;  /* 0x3f800000602a7421 */ /* 0x004fe20000000000 */
[----:B------:R-:W-:Y:S01]  /*2c20*/  FADD R96, R95, 1 ;  /* 0x3f8000005f607421 */ /* 0x000fe20000000000 */
[----:B------:R-:W-:Y:S01]  /*2c30*/  FADD R95, R93, 1 ;  /* 0x3f8000005d5f7421 */ /* 0x000fe20000000000 */
[----:B------:R-:W-:-:S04]  /*2c40*/  FADD R93, R92, 1 ;  /* 0x3f8000005c5d7421 */ /* 0x000fc80000000000 */
[----:B------:R-:W1:Y:S01]  /*2c50*/  MUFU.RCP R37, R70 ;  /* 0x0000004600257308 */ /* 0x000e620000001000 */
[----:B---3--:R-:W-:-:S07]  /*2c60*/  FADD R89, R89, 1 ;  /* 0x3f80000059597421 */ /* 0x008fce0000000000 */
[----:B------:R-:W-:Y:S08]  /*2c70*/  MUFU.RCP R42, R42 ;  /* 0x0000002a002a7308 */ /* 0x000ff00000001000 */
[----:B------:R-:W2:Y:S01]  /*2c80*/  MUFU.RCP R43, R96 ;  /* 0x00000060002b7308 */ /* 0x000ea20000001000 */
[----:B-1----:R-:W-:Y:S02]  /*2c90*/  FMUL2 R36, R36.F32x2.HI_LO, R8.F32x2.HI_LO ;  /* 0x000000082424724a */ /* 0x002fe40000000000 */
[----:B------:R-:W-:-:S02]  /*2ca0*/  FMUL2 R70, R22.F32x2.HI_LO, -1.4426950216293334961 ;  /* 0xbfb8aa3b1646784a */ /* 0x000fc40001000000 */
[----:B------:R-:W-:Y:S02]  /*2cb0*/  FMUL2 R36, R36.F32x2.HI_LO, R40.F32x2.HI_LO ;  /* 0x000000282424724a */ /* 0x000fe40000000000 */
[----:B------:R-:W-:Y:S01]  /*2cc0*/  FMUL R41, R25, UR28 ;  /* 0x0000001c19297c20 */ /* 0x000fe20008400000 */
[----:B------:R-:W-:Y:S01]  /*2cd0*/  MUFU.RCP R14, R14 ;  /* 0x0000000e000e7308 */ /* 0x000fe20000001000 */
[----:B------:R-:W-:Y:S01]  /*2ce0*/  FMUL R40, R24, UR28 ;  /* 0x0000001c18287c20 */ /* 0x000fe20008400000 */
[----:B------:R-:W-:-:S06]  /*2cf0*/  FMUL2 R8, R34.F32x2.HI_LO, -1.4426950216293334961 ;  /* 0xbfb8aa3b2208784a */ /* 0x000fcc0001000000 */
[----:B------:R-:W1:Y:S01]  /*2d00*/  MUFU.RCP R15, R90 ;  /* 0x0000005a000f7308 */ /* 0x000e620000001000 */
[----:B--2---:R-:W-:-:S04]  /*2d10*/  FMUL2 R42, R42.F32x2.HI_LO, R4.F32x2.HI_LO ;  /* 0x000000042a2a724a */ /* 0x004fc80000000000 */
[----:B------:R-:W-:Y:S02]  /*2d20*/  FMUL2 R42, R42.F32x2.HI_LO, R44.F32x2.HI_LO ;  /* 0x0000002c2a2a724a */ /* 0x000fe40000000000 */
[----:B------:R-:W-:Y:S01]  /*2d30*/  FMUL R44, R26, UR28 ;  /* 0x0000001c1a2c7c20 */ /* 0x000fe20008400000 */
[----:B------:R-:W-:Y:S01]  /*2d40*/  MUFU.RCP R24, R95 ;  /* 0x0000005f00187308 */ /* 0x000fe20000001000 */
[----:B------:R-:W-:Y:S01]  /*2d50*/  FADD R26, R87, 1 ;  /* 0x3f800000571a7421 */ /* 0x000fe20000000000 */
[----:B------:R-:W-:-:S06]  /*2d60*/  FMUL R45, R27, UR28 ;  /* 0x0000001c1b2d7c20 */ /* 0x000fcc0008400000 */
[----:B------:R-:W2:Y:S01]  /*2d70*/  MUFU.RCP R25, R93 ;  /* 0x0000005d00197308 */ /* 0x000ea20000001000 */
[----:B-1----:R-:W-:-:S04]  /*2d80*/  FMUL2 R14, R14.F32x2.HI_LO, R2.F32x2.HI_LO ;  /* 0x000000020e0e724a */ /* 0x002fc80000000000 */
[----:B------:R-:W-:Y:S02]  /*2d90*/  FMUL2 R14, R14.F32x2.HI_LO, R68.F32x2.HI_LO ;  /* 0x000000440e0e724a */ /* 0x000fe40000000000 */
[----:B------:R-:W-:Y:S01]  /*2da0*/  FMUL2 R68, R20.F32x2.HI_LO, -1.4426950216293334961 ;  /* 0xbfb8aa3b1444784a */ /* 0x000fe20001000000 */
[----:B------:R-:W1:Y:S08]  /*2db0*/  MUFU.EX2 R86, R70 ;  /* 0x0000004600567308 */ /* 0x000e700000000800 */
[----:B------:R3:W4:Y:S01]  /*2dc0*/  MUFU.EX2 R90, R71 ;  /* 0x00000047005a7308 */ /* 0x0007220000000800 */
[----:B--2---:R-:W-:-:S04]  /*2dd0*/  FMUL2 R24, R24.F32x2.HI_LO, R6.F32x2.HI_LO ;  /* 0x000000061818724a */ /* 0x004fc80000000000 */
[----:B------:R-:W-:-:S03]  /*2de0*/  FMUL2 R46, R24.F32x2.HI_LO, R46.F32x2.HI_LO ;  /* 0x0000002e182e724a */ /* 0x000fc60000000000 */
[----:B------:R-:W-:Y:S01]  /*2df0*/  MUFU.RCP R26, R26 ;  /* 0x0000001a001a7308 */ /* 0x000fe20000001000 */
[----:B-1----:R-:W-:-:S07]  /*2e00*/  FADD R86, R86, 1 ;  /* 0x3f80000056567421 */ /* 0x002fce0000000000 */
[----:B------:R-:W1:Y:S01]  /*2e10*/  MUFU.RCP R27, R89 ;  /* 0x00000059001b7308 */ /* 0x000e620000001000 */
[----:B---3--:R-:W-:Y:S02]  /*2e20*/  FMUL2 R70, R44.F32x2.HI_LO, -1.4426950216293334961 ;  /* 0xbfb8aa3b2c46784a */ /* 0x008fe40001000000 */
[----:B----4-:R-:W-:-:S05]  /*2e30*/  FADD R87, R90, 1 ;  /* 0x3f8000005a577421 */ /* 0x010fca0000000000 */
[----:B------:R-:W-:Y:S08]  /*2e40*/  MUFU.RCP R24, R88 ;  /* 0x0000005800187308 */ /* 0x000ff00000001000 */
[----:B------:R-:W2:Y:S01]  /*2e50*/  MUFU.RCP R25, R94 ;  /* 0x0000005e00197308 */ /* 0x000ea20000001000 */
[----:B-1----:R-:W-:-:S04]  /*2e60*/  FMUL2 R26, R26.F32x2.HI_LO, R12.F32x2.HI_LO ;  /* 0x0000000c1a1a724a */ /* 0x002fc80000000000 */
[----:B------:R-:W-:Y:S02]  /*2e70*/  FMUL2 R48, R26.F32x2.HI_LO, R48.F32x2.HI_LO ;  /* 0x000000301a30724a */ /* 0x000fe40000000000 */
[----:B------:R-:W-:Y:S01]  /*2e80*/  FMUL2 R26, R30.F32x2.HI_LO, -1.4426950216293334961 ;  /* 0xbfb8aa3b1e1a784a */ /* 0x000fe20001000000 */
[----:B------:R-:W1:Y:S08]  /*2e90*/  MUFU.EX2 R84, R68 ;  /* 0x0000004400547308 */ /* 0x000e700000000800 */
[----:B------:R3:W4:Y:S01]  /*2ea0*/  MUFU.EX2 R85, R69 ;  /* 0x0000004500557308 */ /* 0x0007220000000800 */
[----:B--2---:R-:W-:-:S04]  /*2eb0*/  FMUL2 R24, R24.F32x2.HI_LO, R18.F32x2.HI_LO ;  /* 0x000000121818724a */ /* 0x004fc80000000000 */
[----:B------:R-:W-:Y:S02]  /*2ec0*/  FMUL2 R50, R24.F32x2.HI_LO, R50.F32x2.HI_LO ;  /* 0x000000321832724a */ /* 0x000fe40000000000 */
[----:B------:R-:W-:Y:S01]  /*2ed0*/  FMUL2 R24, R32.F32x2.HI_LO, -1.4426950216293334961 ;  /* 0xbfb8aa3b2018784a */ /* 0x000fe20001000000 */
[----:B------:R-:W2:Y:S01]  /*2ee0*/  MUFU.EX2 R70, R70 ;  /* 0x0000004600467308 */ /* 0x000ea20000000800 */
[----:B-1----:R-:W-:-:S07]  /*2ef0*/  FADD R88, R84, 1 ;  /* 0x3f80000054587421 */ /* 0x002fce0000000000 */
[----:B------:R-:W-:Y:S01]  /*2f00*/  MUFU.EX2 R71, R71 ;  /* 0x0000004700477308 */ /* 0x000fe20000000800 */
[----:B---3--:R-:W-:Y:S02]  /*2f10*/  FMUL2 R68, R40.F32x2.HI_LO, -1.4426950216293334961 ;  /* 0xbfb8aa3b2844784a */ /* 0x008fe40001000000 */
[----:B----4-:R-:W-:-:S05]  /*2f20*/  FADD R89, R85, 1 ;  /* 0x3f80000055597421 */ /* 0x010fca0000000000 */
[----:B------:R-:W1:Y:S01]  /*2f30*/  MUFU.EX2 R91, R68 ;  /* 0x00000044005b7308 */ /* 0x000e620000000800 */
[----:B--2---:R-:W-:-:S07]  /*2f40*/  FADD R90, R70, 1 ;  /* 0x3f800000465a7421 */ /* 0x004fce0000000000 */
[----:B------:R2:W3:Y:S08]  /*2f50*/  MUFU.EX2 R92, R69 ;  /* 0x00000045005c7308 */ /* 0x0004f00000000800 */
[----:B------:R-:W-:Y:S01]  /*2f60*/  MUFU.EX2 R27, R27 ;  /* 0x0000001b001b7308 */ /* 0x000fe20000000800 */
[----:B-1----:R-:W-:Y:S01]  /*2f70*/  FADD R84, R91, 1 ;  /* 0x3f8000005b547421 */ /* 0x002fe20000000000 */
[----:B------:R-:W-:-:S06]  /*2f80*/  FADD R91, R71, 1 ;  /* 0x3f800000475b7421 */ /* 0x000fcc0000000000 */
[----:B------:R-:W-:Y:S01]  /*2f90*/  MUFU.EX2 R25, R25 ;  /* 0x0000001900197308 */ /* 0x000fe20000000800 */
[----:B--2---:R-:W-:Y:S02]  /*2fa0*/  FMUL2 R68, R28.F32x2.HI_LO, -1.4426950216293334961 ;  /* 0xbfb8aa3b1c44784a */ /* 0x004fe40001000000 */
[----:B---3--:R-:W-:-:S05]  /*2fb0*/  FADD R85, R92, 1 ;  /* 0x3f8000005c557421 */ /* 0x008fca0000000000 */
[----:B------:R-:W1:Y:S08]  /*2fc0*/  MUFU.EX2 R69, R69 ;  /* 0x0000004500457308 */ /* 0x000e700000000800 */
[----:B------:R2:W3:Y:S08]  /*2fd0*/  MUFU.EX2 R94, R8 ;  /* 0x00000008005e7308 */ /* 0x0004f00000000800 */
[----:B------:R-:W4:Y:S01]  /*2fe0*/  MUFU.EX2 R93, R9 ;  /* 0x00000009005d7308 */ /* 0x000f220000000800 */
[----:B-1----:R-:W-:Y:S01]  /*2ff0*/  FADD R71, R69, 1 ;  /* 0x3f80000045477421 */ /* 0x002fe20000000000 */
[----:B------:R-:W-:Y:S01]  /*3000*/  FADD R69, R27, 1 ;  /* 0x3f8000001b457421 */ /* 0x000fe20000000000 */
[----:B------:R-:W-:-:S05]  /*3010*/  F2FP.BF16.F32.PACK_AB R27, R19, R18 ;  /* 0x00000012131b723e */ /* 0x000fca00000010ff */
[----:B------:R-:W-:Y:S01]  /*3020*/  MUFU.RCP R90, R90 ;  /* 0x0000005a005a7308 */ /* 0x000fe20000001000 */
[----:B--2---:R-:W-:Y:S01]  /*3030*/  F2FP.BF16.F32.PACK_AB R8, R3, R2 ;  /* 0x000000020308723e */ /* 0x004fe200000010ff */
[----:B------:R-:W-:Y:S01]  /*3040*/  FADD R3, R25, 1 ;  /* 0x3f80000019037421 */ /* 0x000fe20000000000 */
[----:B------:R-:W-:Y:S01]  /*3050*/  F2FP.BF16.F32.PACK_AB R25, R7, R6 ;  /* 0x000000060719723e */ /* 0x000fe200000010ff */
[----:B---3--:R-:W-:Y:S01]  /*3060*/  FADD R18, R94, 1 ;  /* 0x3f8000005e127421 */ /* 0x008fe20000000000 */
[----:B------:R-:W-:Y:S02]  /*3070*/  F2FP.BF16.F32.PACK_AB R7, R45, R44 ;  /* 0x0000002c2d07723e */ /* 0x000fe400000010ff */
[----:B------:R-:W-:Y:S01]  /*3080*/  F2FP.BF16.F32.PACK_AB R6, R41, R40 ;  /* 0x000000282906723e */ /* 0x000fe200000010ff */
[----:B------:R-:W1:Y:S01]  /*3090*/  MUFU.RCP R91, R91 ;  /* 0x0000005b005b7308 */ /* 0x000e620000001000 */
[----:B----4-:R-:W-:Y:S01]  /*30a0*/  FADD R19, R93, 1 ;  /* 0x3f8000005d137421 */ /* 0x010fe20000000000 */
[----:B------:R-:W-:-:S06]  /*30b0*/  F2FP.BF16.F32.PACK_AB R9, R73, R72 ;  /* 0x000000484909723e */ /* 0x000fcc00000010ff */
[----:B------:R-:W2:Y:S08]  /*30c0*/  MUFU.EX2 R24, R24 ;  /* 0x0000001800187308 */ /* 0x000eb00000000800 */
[----:B------:R-:W3:Y:S01]  /*30d0*/  MUFU.EX2 R68, R68 ;  /* 0x0000004400447308 */ /* 0x000ee20000000800 */
[----:B-1----:R-:W-:Y:S01]  /*30e0*/  FMUL2 R90, R90.F32x2.HI_LO, R44.F32x2.HI_LO ;  /* 0x0000002c5a5a724a */ /* 0x002fe20000000000 */
[----:B------:R-:W-:-:S03]  /*30f0*/  LEA R44, R83, R82, 0xe ;  /* 0x00000052532c7211 */ /* 0x000fc600078e70ff */
[----:B------:R-:W-:-:S03]  /*3100*/  FMUL2 R90, R90.F32x2.HI_LO, R58.F32x2.HI_LO ;  /* 0x0000003a5a5a724a */ /* 0x000fc60000000000 */
[----:B------:R-:W-:Y:S01]  /*3110*/  MUFU.RCP R84, R84 ;  /* 0x0000005400547308 */ /* 0x000fe20000001000 */
[----:B--2---:R-:W-:Y:S01]  /*3120*/  FADD R2, R24, 1 ;  /* 0x3f80000018027421 */ /* 0x004fe20000000000 */
[----:B------:R-:W-:Y:S02]  /*3130*/  F2FP.BF16.F32.PACK_AB R24, R5, R4 ;  /* 0x000000040518723e */ /* 0x000fe400000010ff */
[----:B------:R-:W-:-:S04]  /*3140*/  IADD3 R4, PT, PT, R44, 0x40, RZ ;  /* 0x000000402c047810 */ /* 0x000fc80007ffe0ff */
[----:B------:R-:W1:Y:S01]  /*3150*/  MUFU.RCP R85, R85 ;  /* 0x0000005500557308 */ /* 0x000e620000001000 */
[----:B---3--:R-:W-:Y:S01]  /*3160*/  FADD R70, R68, 1 ;  /* 0x3f80000044467421 */ /* 0x008fe20000000000 */
[----:B------:R-:W-:-:S06]  /*3170*/  SHF.R.U32.HI R5, RZ, 0x3, R4 ;  /* 0x00000003ff057819 */ /* 0x000fcc0000011604 */
[----:B------:R-:W-:Y:S08]  /*3180*/  MUFU.RCP R86, R86 ;  /* 0x0000005600567308 */ /* 0x000ff00000001000 */
[----:B------:R-:W2:Y:S01]  /*3190*/  MUFU.RCP R87, R87 ;  /* 0x0000005700577308 */ /* 0x000ea20000001000 */
[----:B-1----:R-:W-:Y:S01]  /*31a0*/  FMUL2 R84, R84.F32x2.HI_LO, R40.F32x2.HI_LO ;  /* 0x000000285454724a */ /* 0x002fe20000000000 */
[----:B------:R-:W-:-:S02]  /*31b0*/  LOP3.LUT R41, R4, 0x70, R5, 0x78, !PT ;  /* 0x0000007004297812 */ /* 0x000fc400078e7805 */
[----:B------:R-:W-:Y:S01]  /*31c0*/  IADD3 R40, PT, PT, R44, 0x50, RZ ;  /* 0x000000502c287810 */ /* 0x000fe20007ffe0ff */
[----:B------:R-:W-:Y:S01]  /*31d0*/  FMUL2 R56, R84.F32x2.HI_LO, R56.F32x2.HI_LO ;  /* 0x000000385438724a */ /* 0x000fe20000000000 */
[----:B------:R-:W-:Y:S01]  /*31e0*/  F2FP.BF16.F32.PACK_AB R5, R23, R22 ;  /* 0x000000161705723e */ /* 0x000fe200000010ff */
[----:B------:R1:W-:Y:S01]  /*31f0*/  STS.128 [R41], R8 ;  /* 0x0000000829007388 */ /* 0x0003e20000000c00 */
[----:B------:R-:W-:Y:S01]  /*3200*/  MUFU.RCP R18, R18 ;  /* 0x0000001200127308 */ /* 0x000fe20000001000 */
[----:B------:R-:W-:-:S07]  /*3210*/  F2FP.BF16.F32.PACK_AB R4, R21, R20 ;  /* 0x000000141504723e */ /* 0x000fce00000010ff */
[----:B------:R-:W3:Y:S01]  /*3220*/  MUFU.RCP R19, R19 ;  /* 0x0000001300137308 */ /* 0x000ee20000001000 */
[----:B--2---:R-:W-:Y:S01]  /*3230*/  FMUL2 R86, R86.F32x2.HI_LO, R22.F32x2.HI_LO ;  /* 0x000000165656724a */ /* 0x004fe20000000000 */
[----:B------:R-:W-:Y:S02]  /*3240*/  SHF.R.U32.HI R23, RZ, 0x3, R40 ;  /* 0x00000003ff177819 */ /* 0x000fe40000011628 */
[----:B------:R-:W-:Y:S01]  /*3250*/  F2FP.BF16.F32.PACK_AB R22, R57, R56 ;  /* 0x000000383916723e */ /* 0x000fe200000010ff */
[----:B------:R-:W-:Y:S01]  /*3260*/  FMUL2 R54, R86.F32x2.HI_LO, R54.F32x2.HI_LO ;  /* 0x000000365636724a */ /* 0x000fe20000000000 */
[----:B------:R-:W-:Y:S02]  /*3270*/  LOP3.LUT R23, R40, 0x70, R23, 0x78, !PT ;  /* 0x0000007028177812 */ /* 0x000fe400078e7817 */
[----:B------:R-:W2:Y:S08]  /*3280*/  MUFU.EX2 R26, R26 ;  /* 0x0000001a001a7308 */ /* 0x000eb00000000800 */
[----:B------:R-:W-:Y:S01]  /*3290*/  MUFU.RCP R2, R2 ;  /* 0x0000000200027308 */ /* 0x000fe20000001000 */
[----:B---3--:R-:W-:Y:S01]  /*32a0*/  FMUL2 R18, R18.F32x2.HI_LO, R34.F32x2.HI_LO ;  /* 0x000000221212724a */ /* 0x008fe20000000000 */
[----:B------:R-:W-:-:S02]  /*32b0*/  F2FP.BF16.F32.PACK_AB R35, R35, R34 ;  /* 0x000000222323723e */ /* 0x000fc400000010ff */
[----:B------:R-:W-:Y:S01]  /*32c0*/  F2FP.BF16.F32.PACK_AB R34, R33, R32 ;  /* 0x000000202122723e */ /* 0x000fe200000010ff */
[----:B------:R-:W-:Y:S01]  /*32d0*/  FMUL2 R18, R18.F32x2.HI_LO, R66.F32x2.HI_LO ;  /* 0x000000421212724a */ /* 0x000fe20000000000 */
[C---:B-1----:R-:W-:Y:S02]  /*32e0*/  IADD3 R8, PT, PT, R44.reuse, 0x60, RZ ;  /* 0x000000602c087810 */ /* 0x042fe40007ffe0ff */
[----:B------:R-:W1:Y:S01]  /*32f0*/  MUFU.RCP R3, R3 ;  /* 0x0000000300037308 */ /* 0x000e620000001000 */
[----:B------:R-:W-:Y:S01]  /*3300*/  IADD3 R44, PT, PT, R44, 0x70, RZ ;  /* 0x000000702c2c7810 */ /* 0x000fe20007ffe0ff */
[----:B--2---:R-:W-:Y:S01]  /*3310*/  FADD R68, R26, 1 ;  /* 0x3f8000001a447421 */ /* 0x004fe20000000000 */
[----:B------:R-:W-:Y:S02]  /*3320*/  SHF.R.U32.HI R11, RZ, 0x3, R8 ;  /* 0x00000003ff0b7819 */ /* 0x000fe40000011608 */
[----:B------:R-:W-:Y:S02]  /*3330*/  SHF.R.U32.HI R9, RZ, 0x3, R44 ;  /* 0x00000003ff097819 */ /* 0x000fe4000001162c */
[----:B------:R-:W-:Y:S01]  /*3340*/  F2FP.BF16.F32.PACK_AB R26, R13, R12 ;  /* 0x0000000c0d1a723e */ /* 0x000fe200000010ff */
[----:B------:R-:W-:Y:S04]  /*3350*/  MUFU.RCP R70, R70 ;  /* 0x0000004600467308 */ /* 0x000fe80000001000 */
[----:B------:R2:W-:Y:S04]  /*3360*/  STS.128 [R23], R24 ;  /* 0x0000001817007388 */ /* 0x0005e80000000c00 */
[----:B------:R-:W3:Y:S01]  /*3370*/  MUFU.RCP R71, R71 ;  /* 0x0000004700477308 */ /* 0x000ee20000001000 */
[----:B-1----:R-:W-:Y:S01]  /*3380*/  FMUL2 R2, R2.F32x2.HI_LO, R32.F32x2.HI_LO ;  /* 0x000000200202724a */ /* 0x002fe20000000000 */
[----:B------:R-:W-:-:S02]  /*3390*/  F2FP.BF16.F32.PACK_AB R32, R29, R28 ;  /* 0x0000001c1d20723e */ /* 0x000fc400000010ff */
[----:B------:R-:W-:Y:S01]  /*33a0*/  F2FP.BF16.F32.PACK_AB R33, R31, R30 ;  /* 0x0000001e1f21723e */ /* 0x000fe200000010ff */
[----:B------:R-:W-:-:S03]  /*33b0*/  FMUL2 R2, R2.F32x2.HI_LO, R64.F32x2.HI_LO ;  /* 0x000000400202724a */ /* 0x000fc60000000000 */
[----:B------:R-:W-:Y:S02]  /*33c0*/  MUFU.RCP R88, R88 ;  /* 0x0000005800587308 */ /* 0x000fe40000001000 */
[----:B------:R-:W-:Y:S02]  /*33d0*/  F2FP.BF16.F32.PACK_AB R10, R3, R2 ;  /* 0x00000002030a723e */ /* 0x000fe400000010ff */
[C---:B------:R-:W-:Y:S02]  /*33e0*/  LEA R3, R83.reuse, R79, 0xd ;  /* 0x0000004f53037211 */ /* 0x040fe400078e68ff */
[----:B------:R-:W-:Y:S02]  /*33f0*/  LEA R2, R83, R80, 0xd ;  /* 0x0000005053027211 */ /* 0x000fe400078e68ff */
[----:B------:R-:W1:Y:S01]  /*3400*/  MUFU.RCP R89, R89 ;  /* 0x0000005900597308 */ /* 0x000e620000001000 */
[----:B---3--:R-:W-:Y:S01]  /*3410*/  FMUL2 R70, R70.F32x2.HI_LO, R28.F32x2.HI_LO ;  /* 0x0000001c4646724a */ /* 0x008fe20000000000 */
[----:B------:R-:W-:-:S02]  /*3420*/  LOP3.LUT R29, R8, 0x70, R11, 0x78, !PT ;  /* 0x00000070081d7812 */ /* 0x000fc400078e780b */
[----:B------:R-:W-:Y:S01]  /*3430*/  LOP3.LUT R28, R44, 0x70, R9, 0x78, !PT ;  /* 0x000000702c1c7812 */ /* 0x000fe200078e7809 */
[----:B------:R-:W-:Y:S01]  /*3440*/  FMUL2 R70, R70.F32x2.HI_LO, R60.F32x2.HI_LO ;  /* 0x0000003c4646724a */ /* 0x000fe20000000000 */
[----:B------:R-:W-:Y:S01]  /*3450*/  F2FP.BF16.F32.PACK_AB R11, R19, R18 ;  /* 0x00000012130b723e */ /* 0x000fe200000010ff */
[----:B------:R3:W-:Y:S01]  /*3460*/  STS.128 [R29], R4 ;  /* 0x000000041d007388 */ /* 0x0007e20000000c00 */
[----:B------:R-:W-:Y:S02]  /*3470*/  MUFU.RCP R68, R68 ;  /* 0x0000004400447308 */ /* 0x000fe40000001000 */
[----:B------:R-:W-:Y:S01]  /*3480*/  F2FP.BF16.F32.PACK_AB R8, R71, R70 ;  /* 0x000000464708723e */ /* 0x000fe200000010ff */
[----:B------:R3:W-:Y:S01]  /*3490*/  STS.128 [R28], R32 ;  /* 0x000000201c007388 */ /* 0x0007e20000000c00 */
[----:B--2---:R-:W-:Y:S02]  /*34a0*/  F2FP.BF16.F32.PACK_AB R23, R91, R90 ;  /* 0x0000005a5b17723e */ /* 0x004fe400000010ff */
[----:B------:R-:W-:Y:S01]  /*34b0*/  F2FP.BF16.F32.PACK_AB R24, R43, R42 ;  /* 0x0000002a2b18723e */ /* 0x000fe200000010ff */
[----:B------:R2:W-:Y:S06]  /*34c0*/  MEMBAR.ALL.CTA ;  /* 0x0000000000007992 */ /* 0x0005ec0000008000 */
[----:B--2---:R-:W2:Y:S01]  /*34d0*/  FENCE.VIEW.ASYNC.S ;  /* 0x00000000000073c6 */ /* 0x004ea20000000000 */
[----:B------:R-:W4:Y:S01]  /*34e0*/  MUFU.RCP R69, R69 ;  /* 0x0000004500457308 */ /* 0x000f220000001000 */
[----:B-1----:R-:W-:Y:S01]  /*34f0*/  FMUL2 R12, R88.F32x2.HI_LO, R20.F32x2.HI_LO ;  /* 0x00000014580c724a */ /* 0x002fe20000000000 */
[----:B------:R-:W-:-:S02]  /*3500*/  F2FP.BF16.F32.PACK_AB R21, R55, R54 ;  /* 0x000000363715723e */ /* 0x000fc400000010ff */
[----:B------:R-:W-:Y:S01]  /*3510*/  F2FP.BF16.F32.PACK_AB R25, R47, R46 ;  /* 0x0000002e2f19723e */ /* 0x000fe200000010ff */
[----:B------:R-:W-:Y:S01]  /*3520*/  FMUL2 R12, R12.F32x2.HI_LO, R52.F32x2.HI_LO ;  /* 0x000000340c0c724a */ /* 0x000fe20000000000 */
[----:B------:R-:W-:Y:S02]  /*3530*/  F2FP.BF16.F32.PACK_AB R26, R49, R48 ;  /* 0x00000030311a723e */ /* 0x000fe400000010ff */
[----:B------:R-:W-:Y:S02]  /*3540*/  F2FP.BF16.F32.PACK_AB R27, R51, R50 ;  /* 0x00000032331b723e */ /* 0x000fe400000010ff */
[----:B------:R-:W-:Y:S02]  /*3550*/  F2FP.BF16.F32.PACK_AB R20, R13, R12 ;  /* 0x0000000c0d14723e */ /* 0x000fe400000010ff */
[----:B------:R-:W-:Y:S02]  /*3560*/  F2FP.BF16.F32.PACK_AB R13, R17, R16 ;  /* 0x00000010110d723e */ /* 0x000fe400000010ff */
[----:B------:R-:W-:-:S02]  /*3570*/  F2FP.BF16.F32.PACK_AB R12, R15, R14 ;  /* 0x0000000e0f0c723e */ /* 0x000fc400000010ff */
[----:B------:R-:W-:Y:S01]  /*3580*/  LEA R16, R83, R78, 0xd ;  /* 0x0000004e53107211 */ /* 0x000fe200078e68ff */
[----:B----4-:R-:W-:Y:S01]  /*3590*/  FMUL2 R68, R68.F32x2.HI_LO, R30.F32x2.HI_LO ;  /* 0x0000001e4444724a */ /* 0x010fe20000000000 */
[----:B------:R-:W-:Y:S02]  /*35a0*/  F2FP.BF16.F32.PACK_AB R14, R37, R36 ;  /* 0x00000024250e723e */ /* 0x000fe400000010ff */
[----:B------:R-:W-:Y:S01]  /*35b0*/  F2FP.BF16.F32.PACK_AB R15, R39, R38 ;  /* 0x00000026270f723e */ /* 0x000fe200000010ff */
[----:B------:R-:W-:Y:S01]  /*35c0*/  FMUL2 R68, R68.F32x2.HI_LO, R62.F32x2.HI_LO ;  /* 0x0000003e4444724a */ /* 0x000fe20000000000 */
[----:B------:R-:W-:-:S04]  /*35d0*/  LEA R83, R83, R81, 0xd ;  /* 0x0000005153537211 */ /* 0x000fc800078e68ff */
[----:B------:R-:W-:Y:S01]  /*35e0*/  F2FP.BF16.F32.PACK_AB R9, R69, R68 ;  /* 0x000000444509723e */ /* 0x000fe200000010ff */
[----:B--2---:R-:W-:Y:S06]  /*35f0*/  BAR.SYNC.DEFER_BLOCKING 0x1, 0x80 ;  /* 0x0042000000007b1d */ /* 0x004fec0000010000 */
[----:B---3--:R-:W-:Y:S05]  /*3600*/  BRA.U UP0, `(.L_x_28) ;  /* 0x00000001000c7547 */ /* 0x008fea000b800000 */
[----:B------:R1:W-:Y:S01]  /*3610*/  UTMASTG.2D [UR8], [UR36], desc[URZ] ;  /* 0x0000ff08240073b5 */ /* 0x0003e20008009000 */
[----:B------:R0:W-:Y:S01]  /*3620*/  UTMACMDFLUSH ;  /* 0x00000000000079b7 */ /* 0x0001e20000000000 */
[----:B-1----:R-:W-:-:S04]  /*3630*/  DEPBAR.LE SB0, 0x3 ;  /* 0x000080c00000791a */ /* 0x002fc80000000000 */
.L_x_28:
[----:B------:R-:W-:Y:S06]  /*3640*/  BAR.SYNC.DEFER_BLOCKING 0x1, 0x80 ;  /* 0x0042000000007b1d */ /* 0x000fec0000010000 */
[----:B------:R1:W-:Y:S04]  /*3650*/  STS.128 [R16], R12 ;  /* 0x0000000c10007388 */ /* 0x0003e80000000c00 */
[----:B------:R1:W-:Y:S04]  /*3660*/  STS.128 [R3], R24 ;  /* 0x0000001803007388 */ /* 0x0003e80000000c00 */
[----:B------:R1:W-:Y:S04]  /*3670*/  STS.128 [R2], R20 ;  /* 0x0000001402007388 */ /* 0x0003e80000000c00 */
[----:B------:R1:W-:Y:S01]  /*3680*/  STS.128 [R83], R8 ;  /* 0x0000000853007388 */ /* 0x0003e20000000c00 */
[----:B------:R2:W-:Y:S06]  /*3690*/  MEMBAR.ALL.CTA ;  /* 0x0000000000007992 */ /* 0x0005ec0000008000 */
[----:B--2---:R-:W2:Y:S02]  /*36a0*/  FENCE.VIEW.ASYNC.S ;  /* 0x00000000000073c6 */ /* 0x004ea40000000000 */
[----:B--2---:R-:W-:Y:S06]  /*36b0*/  BAR.SYNC.DEFER_BLOCKING 0x1, 0x80 ;  /* 0x0042000000007b1d */ /* 0x004fec0000010000 */
[----:B------:R-:W-:Y:S05]  /*36c0*/  BRA.U UP0, `(.L_x_29) ;  /* 0x00000001001c7547 */ /* 0x000fea000b800000 */
[----:B------:R-:W-:Y:S01]  /*36d0*/  USHF.L.U32 UR4, UR4, 0xc, URZ ;  /* 0x0000000c04047899 */ /* 0x000fe200080006ff */
[----:B------:R-:W-:-:S03]  /*36e0*/  UMOV UR6, UR10 ;  /* 0x0000000a00067c82 */ /* 0x000fc60008000000 */
[----:B------:R-:W-:-:S04]  /*36f0*/  UIADD3 UR4, UPT, UPT, UR25, UR4, UR4 ;  /* 0x0000000419047290 */ /* 0x000fc8000fffe004 */
[----:B------:R-:W-:-:S09]  /*3700*/  UIADD3 UR4, UPT, UPT, UR4, 0x400, URZ ;  /* 0x0000040004047890 */ /* 0x000fd2000fffe0ff */
[----:B------:R2:W-:Y:S01]  /*3710*/  UTMASTG.2D [UR4], [UR34], desc[URZ] ;  /* 0x0000ff04220073b5 */ /* 0x0005e20008009000 */
[----:B------:R0:W-:Y:S01]  /*3720*/  UTMACMDFLUSH ;  /* 0x00000000000079b7 */ /* 0x0001e20000000000 */
[----:B--2---:R-:W-:-:S04]  /*3730*/  DEPBAR.LE SB0, 0x3 ;  /* 0x000080c00000791a */ /* 0x004fc80000000000 */
.L_x_29:
[----:B------:R-:W-:Y:S01]  /*3740*/  BAR.SYNC.DEFER_BLOCKING 0x1, 0x80 ;  /* 0x0042000000007b1d */ /* 0x000fe20000010000 */
[----:B------:R-:W-:Y:S02]  /*3750*/  UISETP.GE.U32.AND UP1, UPT, UR31, 0x6, UPT ;  /* 0x000000061f00788c */ /* 0x000fe4000bf26070 */
[----:B------:R-:W-:Y:S02]  /*3760*/  UIADD3 UR4, UPT, UPT, UR31, 0x2, URZ ;  /* 0x000000021f047890 */ /* 0x000fe4000fffe0ff */
[----:B------:R-:W-:Y:S02]  /*3770*/  UIADD3 UR30, UPT, UPT, UR30, 0x40, URZ ;  /* 0x000000401e1e7890 */ /* 0x000fe4000fffe0ff */
[----:B------:R-:W-:Y:S02]  /*3780*/  UIADD3 UR32, UPT, UPT, UR32, 0x1, URZ ;  /* 0x0000000120207890 */ /* 0x000fe4000fffe0ff */
[----:B------:R-:W-:Y:S02]  /*3790*/  UIADD3 UR5, UPT, UPT, UR5, 0x20, URZ ;  /* 0x0000002005057890 */ /* 0x000fe4000fffe0ff */
[----:B------:R-:W-:-:S02]  /*37a0*/  UIADD3 UR9, UPT, UPT, UR9, 0x40, URZ ;  /* 0x0000004009097890 */ /* 0x000fc4000fffe0ff */
[----:B------:R-:W-:Y:S01]  /*37b0*/  UIADD3 UR8, UPT, UPT, UR8, 0x4000, URZ ;  /* 0x0000400008087890 */ /* 0x000fe2000fffe0ff */
[----:B------:R-:W-:Y:S01]  /*37c0*/  UMOV UR31, UR4 ;  /* 0x00000004001f7c82 */ /* 0x000fe20008000000 */
[----:B------:R-:W-:Y:S10]  /*37d0*/  BRA.U !UP1, `(.L_x_30) ;  /* 0xffffffe909ec7547 */ /* 0x000ff4000b83ffff */
[----:B------:R-:W2:Y:S01]  /*37e0*/  LDCU.64 UR4, c[0x0][0x6c0] ;  /* 0x0000d800ff0477ac */ /* 0x000ea20008000a00 */
[----:B------:R-:W-:Y:S01]  /*37f0*/  LOP3.LUT R0, R0, 0x1, RZ, 0x3c, !PT ;  /* 0x0000000100007812 */ /* 0x000fe200078e3cff */
[----:B------:R-:W-:Y:S01]  /*3800*/  UIADD3 UR20, UPT, UPT, UR18, UR20, URZ ;  /* 0x0000001412147290 */ /* 0x000fe2000fffe0ff */
[----:B------:R-:W-:-:S03]  /*3810*/  ELECT P0, URZ, PT ;  /* 0x0000000000ff782f */ /* 0x000fc60003800000 */
[----:B------:R-:W-:Y:S02]  /*3820*/  UISETP.GE.AND UP0, UPT, UR20, 0x100, UPT ;  /* 0x000001001400788c */ /* 0x000fe4000bf06270 */
[----:B------:R-:W-:Y:S02]  /*3830*/  UIADD3 UR16, UPT, UPT, UR16, 0x1, URZ ;  /* 0x0000000110107890 */ /* 0x000fe4000fffe0ff */
[----:B--2---:R-:W-:-:S06]  /*3840*/  UIMAD.WIDE.U32 UR8, UR20, UR5, URZ ;  /* 0x00000005140872a5 */ /* 0x004fcc000f8e00ff */
[----:B-1----:R-:W-:Y:S01]  /*3850*/  @P0 IMAD.MOV.U32 R2, RZ, RZ, 0x1 ;  /* 0x00000001ff020424 */ /* 0x002fe200078e00ff */
[----:B------:R-:W1:Y:S03]  /*3860*/  LDCU UR5, c[0x0][0x6d0] ;  /* 0x0000da00ff0577ac */ /* 0x000e660008000800 */
[----:B------:R2:W-:Y:S01]  /*3870*/  @P0 SYNCS.ARRIVE.TRANS64.ART0 RZ, [UR7+0x28], R2 ;  /* 0x00002802ffff09a7 */ /* 0x0005e20008500007 */
[----:B------:R-:W-:-:S04]  /*3880*/  UIADD3 UR6, UPT, UPT, UR20, -UR9, URZ ;  /* 0x8000000914067290 */ /* 0x000fc8000fffe0ff */
[----:B------:R-:W-:-:S04]  /*3890*/  USHF.R.U32.HI UR6, URZ, UR23, UR6 ;  /* 0x00000017ff067299 */ /* 0x000fc80008011606 */
[----:B------:R-:W-:-:S04]  /*38a0*/  UIADD3 UR6, UPT, UPT, UR9, UR6, URZ ;  /* 0x0000000609067290 */ /* 0x000fc8000fffe0ff */
[----:B------:R-:W-:-:S04]  /*38b0*/  USHF.R.U32.HI UR10, URZ, UR22, UR6 ;  /* 0x00000016ff0a7299 */ /* 0x000fc80008011606 */
[----:B------:R-:W-:-:S04]  /*38c0*/  UIADD3 UR10, UPT, UPT, -UR10, URZ, URZ ;  /* 0x000000ff0a0a7290 */ /* 0x000fc8000fffe1ff */
[----:B------:R-:W-:-:S04]  /*38d0*/  UIMAD UR10, UR4, UR10, UR20 ;  /* 0x0000000a040a72a4 */ /* 0x000fc8000f8e0214 */
[----:B-1----:R-:W-:Y:S01]  /*38e0*/  UIMAD.WIDE.U32 UR8, UR10, UR5, URZ ;  /* 0x000000050a0872a5 */ /* 0x002fe2000f8e00ff */
[----:B------:R-:W1:Y:S03]  /*38f0*/  LDCU.64 UR4, c[0x0][0x6d8] ;  /* 0x0000db00ff0477ac */ /* 0x000e660008000a00 */
[----:B------:R-:W-:-:S04]  /*3900*/  UIADD3 UR6, UPT, UPT, UR10, -UR9, URZ ;  /* 0x800000090a067290 */ /* 0x000fc8000fffe0ff */
[----:B------:R-:W-:-:S04]  /*3910*/  USHF.R.U32.HI UR6, URZ, UR21, UR6 ;  /* 0x00000015ff067299 */ /* 0x000fc80008011606 */
[----:B------:R-:W-:-:S04]  /*3920*/  UIADD3 UR9, UPT, UPT, UR9, UR6, URZ ;  /* 0x0000000609097290 */ /* 0x000fc8000fffe0ff */
[----:B------:R-:W-:-:S04]  /*3930*/  USHF.R.U32.HI UR9, URZ, UR15, UR9 ;  /* 0x0000000fff097299 */ /* 0x000fc80008011609 */
[----:B-1----:R-:W-:Y:S01]  /*3940*/  UIMAD.WIDE.U32 UR30, UR9, UR5, URZ ;  /* 0x00000005091e72a5 */ /* 0x002fe2000f8e00ff */
[----:B------:R-:W1:Y:S06]  /*3950*/  LDCU UR5, c[0x0][0x6cc] ;  /* 0x0000d980ff0577ac */ /* 0x000e6c0008000800 */
[----:B------:R-:W-:Y:S02]  /*3960*/  UMOV UR25, UR31 ;  /* 0x0000001f00197c82 */ /* 0x000fe40008000000 */
[----:B------:R-:W-:-:S04]  /*3970*/  UIADD3 UR6, UPT, UPT, UR9, -UR25, URZ ;  /* 0x8000001909067290 */ /* 0x000fc8000fffe0ff */
[----:B------:R-:W-:-:S04]  /*3980*/  USHF.R.U32.HI UR6, URZ, UR14, UR6 ;  /* 0x0000000eff067299 */ /* 0x000fc80008011606 */
[----:B------:R-:W-:-:S04]  /*3990*/  UIADD3 UR6, UPT, UPT, UR25, UR6, URZ ;  /* 0x0000000619067290 */ /* 0x000fc8000fffe0ff */
[----:B------:R-:W-:Y:S02]  /*39a0*/  USHF.R.U32.HI UR8, URZ, UR13, UR6 ;  /* 0x0000000dff087299 */ /* 0x000fe40008011606 */
[----:B------:R-:W-:Y:S02]  /*39b0*/  UIADD3 UR6, UPT, UPT, -UR9, URZ, URZ ;  /* 0x000000ff09067290 */ /* 0x000fe4000fffe1ff */
[----:B------:R-:W-:Y:S02]  /*39c0*/  UIADD3 UR8, UPT, UPT, -UR8, URZ, URZ ;  /* 0x000000ff08087290 */ /* 0x000fe4000fffe1ff */
[----:B-1----:R-:W-:Y:S02]  /*39d0*/  UIMAD UR10, UR5, UR6, UR10 ;  /* 0x00000006050a72a4 */ /* 0x002fe4000f8e020a */
[----:B------:R-:W-:Y:S01]  /*39e0*/  UIMAD UR9, UR4, UR8, UR9 ;  /* 0x00000008040972a4 */ /* 0x000fe2000f8e0209 */
[----:B--2---:R-:W-:Y:S11]  /*39f0*/  BRA.U !UP0, `(.L_x_31) ;  /* 0xffffffe908187547 */ /* 0x004ff6000b83ffff */
.L_x_26:
[----:B------:R-:W-:-:S09]  /*3a00*/  UISETP.NE.AND UP0, UPT, UR29, URZ, UPT ;  /* 0x000000ff1d00728c */ /* 0x000fd2000bf05270 */
[----:B------:R-:W-:Y:S05]  /*3a10*/  BRA.U UP0, `(.L_x_32) ;  /* 0x00000001001c7547 */ /* 0x000fea000b800000 */
[----:B------:R-:W1:Y:S01]  /*3a20*/  S2UR UR4, SR_CgaCtaId ;  /* 0x00000000000479c3 */ /* 0x000e620000008800 */
[----:B------:R-:W-:Y:S01]  /*3a30*/  ELECT P0, URZ, PT ;  /* 0x0000000000ff782f */ /* 0x000fe20003800000 */
[----:B------:R-:W-:Y:S01]  /*3a40*/  HFMA2 R0, -RZ, RZ, 0, 5.9604644775390625e-08 ;  /* 0x00000001ff007431 */ /* 0x000fe200000001ff */
[----:B------:R-:W-:-:S05]  /*3a50*/  UMOV UR5, 0x40 ;  /* 0x0000004000057882 */ /* 0x000fca0000000000 */
[----:B------:R-:W-:Y:S01]  /*3a60*/  UVIRTCOUNT.DEALLOC.SMPOOL 0x80 ;  /* 0x000000800000784c */ /* 0x000fe20000000000 */
[----:B-1----:R-:W-:-:S09]  /*3a70*/  ULEA UR4, UR4, UR5, 0x18 ;  /* 0x0000000504047291 */ /* 0x002fd2000f8ec0ff */
[----:B------:R1:W-:Y:S03]  /*3a80*/  @P0 STS.U8 [UR4], R0 ;  /* 0x00000000ff000988 */ /* 0x0003e60008000004 */
.L_x_32:
[----:B------:R-:W-:Y:S06]  /*3a90*/  BAR.SYNC.DEFER_BLOCKING 0x1, 0x80 ;  /* 0x0042000000007b1d */ /* 0x000fec0000010000 */
[----:B------:R-:W-:Y:S05]  /*3aa0*/  BRA.U UP0, `(.L_x_33) ;  /* 0x0000000100a07547 */ /* 0x000fea000b800000 */
[----:B------:R-:W2:Y:S01]  /*3ab0*/  S2UR UR4, SR_CgaCtaId ;  /* 0x00000000000479c3 */ /* 0x000ea20000008800 */
[----:B------:R-:W-:Y:S01]  /*3ac0*/  NOP ;  /* 0x0000000000007918 */ /* 0x000fe20000000000 */
[----:B------:R-:W-:Y:S01]  /*3ad0*/  UMOV UR5, 0x50 ;  /* 0x0000005000057882 */ /* 0x000fe20000000000 */
[----:B------:R-:W-:Y:S01]  /*3ae0*/  ULOP3.LUT UR9, UR24, 0xffff, URZ, 0xc0, !UPT ;  /* 0x0000ffff18097892 */ /* 0x000fe2000f8ec0ff */
[----:B------:R-:W-:-:S03]  /*3af0*/  UMOV UR6, 0xffff ;  /* 0x0000ffff00067882 */ /* 0x000fc60000000000 */
[----:B------:R-:W-:-:S04]  /*3b00*/  USHF.R.U32.HI UR9, URZ, 0x5, UR9 ;  /* 0x00000005ff097899 */ /* 0x000fc80008011609 */
[----:B------:R-:W-:Y:S02]  /*3b10*/  UIADD3 UR8, UPT, UPT, UR9, 0x10, URZ ;  /* 0x0000001009087890 */ /* 0x000fe4000fffe0ff */
[----:B------:R-:W-:Y:S02]  /*3b20*/  USHF.L.U32 UR6, UR6, UR9, URZ ;  /* 0x0000000906067299 */ /* 0x000fe400080006ff */
[----:B--2---:R-:W-:-:S03]  /*3b30*/  ULEA UR4, UR4, UR5, 0x18 ;  /* 0x0000000504047291 */ /* 0x004fc6000f8ec0ff */
[----:B------:R-:W-:Y:S02]  /*3b40*/  UMOV UR5, 0x1 ;  /* 0x0000000100057882 */ /* 0x000fe40000000000 */
[----:B------:R-:W-:-:S04]  /*3b50*/  USHF.L.U32 UR8, UR5, UR8, URZ ;  /* 0x0000000805087299 */ /* 0x000fc800080006ff */
[----:B-1----:R-:W1:Y:S01]  /*3b60*/  LDS R0, [UR4] ;  /* 0x00000004ff007984 */ /* 0x002e620008000800 */
[----:B------:R-:W-:-:S04]  /*3b70*/  ULOP3.LUT UR8, UR8, UR6, URZ, 0xfc, !UPT ;  /* 0x0000000608087292 */ /* 0x000fc8000f8efcff */
[----:B------:R-:W-:Y:S01]  /*3b80*/  ULOP3.LUT UR6, UR8, 0xffff, URZ, 0xc0, !UPT ;  /* 0x0000ffff08067892 */ /* 0x000fe2000f8ec0ff */
[----:B-1----:R-:W-:-:S13]  /*3b90*/  R2UR UR7, R0 ;  /* 0x00000000000772ca */ /* 0x002fda00000e0000 */
[----:B------:R-:W-:-:S04]  /*3ba0*/  ULOP3.LUT UR5, UR8, 0xffff, UR7, 0x80, !UPT ;  /* 0x0000ffff08057892 */ /* 0x000fc8000f8e8007 */
[----:B------:R-:W-:-:S09]  /*3bb0*/  UISETP.NE.AND UP0, UPT, UR5, UR6, UPT ;  /* 0x000000060500728c */ /* 0x000fd2000bf05270 */
[----:B------:R-:W-:Y:S05]  /*3bc0*/  BRA.U UP0, `(.L_x_34) ;  /* 0x00000001004c7547 */ /* 0x000fea000b800000 */
[----:B------:R-:W-:Y:S02]  /*3bd0*/  USHF.R.U32.HI UR5, URZ, 0x10, UR8 ;  /* 0x00000010ff057899 */ /* 0x000fe40008011608 */
[----:B------:R-:W-:-:S04]  /*3be0*/  USHF.R.U32.HI UR6, URZ, 0x10, UR7 ;  /* 0x00000010ff067899 */ /* 0x000fc80008011607 */
[----:B------:R-:W-:-:S04]  /*3bf0*/  ULOP3.LUT UR6, UR6, UR5, URZ, 0xc0, !UPT ;  /* 0x0000000506067292 */ /* 0x000fc8000f8ec0ff */
[----:B------:R-:W-:-:S09]  /*3c00*/  UISETP.NE.AND UP0, UPT, UR6, UR5, UPT ;  /* 0x000000050600728c */ /* 0x000fd2000bf05270 */
[----:B------:R-:W-:Y:S05]  /*3c10*/  BRA.U UP0, `(.L_x_35) ;  /* 0x00000001002c7547 */ /* 0x000fea000b800000 */
[----:B------:R-:W1:Y:S01]  /*3c20*/  S2R R2, SR_LANEID ;  /* 0x0000000000027919 */ /* 0x000e620000000000 */
[----:B------:R-:W-:Y:S01]  /*3c30*/  ULOP3.LUT UR8, URZ, UR8, URZ, 0x33, !UPT ;  /* 0x00000008ff087292 */ /* 0x000fe2000f8e33ff */
[----:B------:R-:W-:Y:S02]  /*3c40*/  VOTEU.ANY UR6, UPT, PT ;  /* 0x0000000000067886 */ /* 0x000fe400038e0100 */
[----:B------:R-:W-:-:S03]  /*3c50*/  UFLO.U32 UR6, UR6 ;  /* 0x00000006000672bd */ /* 0x000fc600080e0000 */
[----:B------:R-:W-:-:S04]  /*3c60*/  IMAD.U32 R0, RZ, RZ, UR8 ;  /* 0x00000008ff007e24 */ /* 0x000fc8000f8e00ff */
[----:B------:R-:W2:Y:S02]  /*3c70*/  REDUX UR5, R0 ;  /* 0x00000000000573c4 */ /* 0x000ea40000000000 */
[----:B------:R3:W-:Y:S01]  /*3c80*/  UTCATOMSWS.AND URZ, UR8 ;  /* 0x0000000800ff79e3 */ /* 0x0007e20008000000 */
[----:B-1----:R-:W-:Y:S02]  /*3c90*/  ISETP.EQ.U32.AND P0, PT, R2, UR6, PT ;  /* 0x0000000602007c0c */ /* 0x002fe4000bf02070 */
[----:B--2---:R-:W-:-:S11]  /*3ca0*/  MOV R2, UR5 ;  /* 0x0000000500027c02 */ /* 0x004fd60008000f00 */
[----:B------:R3:W-:Y:S01]  /*3cb0*/  @P0 ATOMS.AND RZ, [UR4], R2 ;  /* 0x00000002ffff098c */ /* 0x0007e2000a800004 */
[----:B------:R-:W-:Y:S05]  /*3cc0*/  BRA `(.L_x_36) ;  /* 0x0000000000147947 */ /* 0x000fea0003800000 */
.L_x_35:
[----:B------:R-:W-:Y:S02]  /*3cd0*/  MOV R2, 0x3cf0 ;  /* 0x00003cf000027802 */ /* 0x000fe40000000f00 */
[----:B------:R-:W-:Y:S05]  /*3ce0*/  CALL.REL.NOINC `($__internal_0_$__cuda_sm10x_tcgen05_guardrail_trap_col_being_dealloced_not_returned_by_alloc) ;  /* 0x0000000000c87944 */ /* 0x000fea0003c00000 */
[----:B------:R-:W-:Y:S05]  /*3cf0*/  BRA `(.L_x_36) ;  /* 0x0000000000087947 */ /* 0x000fea0003800000 */
.L_x_34:
[----:B------:R-:W-:Y:S02]  /*3d00*/  MOV R2, 0x3d20 ;  /* 0x00003d2000027802 */ /* 0x000fe40000000f00 */
[----:B------:R-:W-:Y:S05]  /*3d10*/  CALL.REL.NOINC `($__internal_2_$__cuda_sm10x_tcgen05_guardrail_trap_unallocated_columns_being_dealloced) ;  /* 0x0000000000d47944 */ /* 0x000fea0003c00000 */
.L_x_36:
[----:B------:R-:W-:Y:S01]  /*3d20*/  NOP ;  /* 0x0000000000007918 */ /* 0x000fe20000000000 */
.L_x_33:
[----:B------:R-:W-:-:S04]  /*3d30*/  DEPBAR.LE SB0, 0x0 ;  /* 0x000080000000791a */ /* 0x000fc80000000000 */
[----:B------:R-:W-:-:S04]  /*3d40*/  DEPBAR.LE SB0, 0x0 ;  /* 0x000080000000791a */ /* 0x000fc80000000000 */
[----:B---3--:R-:W-:Y:S05]  /*3d50*/  EXIT ;  /* 0x000000000000794d */ /* 0x008fea0003800000 */
.L_x_9:
[----:B------:R-:W-:Y:S02]  /*3d60*/  MOV R4, UR4 ;  /* 0x0000000400047c02 */ /* 0x000fe40008000f00 */
[----:B------:R-:W-:Y:S02]  /*3d70*/  MOV R5, UR4 ;  /* 0x0000000400057c02 */ /* 0x000fe40008000f00 */
[----:B------:R-:W-:-:S07]  /*3d80*/  MOV R2, UR25 ;  /* 0x0000001900027c02 */ /* 0x000fce0008000f00 */
.L_x_37:
[----:B-1----:R1:W2:Y:S02]  /*3d90*/  SYNCS.PHASECHK.TRANS64.TRYWAIT P0, [R2+URZ+0x10], R5 ;  /* 0x00001005020075a7 */ /* 0x0022a400080011ff */
[----:B--2---:R-:W-:Y:S05]  /*3da0*/  @!P0 NANOSLEEP.SYNCS 0x989680 ;  /* 0x009896800000895d */ /* 0x004fea0003900000 */
[----:B------:R-:W2:Y:S02]  /*3db0*/  @!P0 SYNCS.PHASECHK.TRANS64 P0, [R2+URZ+0x10], R5 ;  /* 0x00001005020085a7 */ /* 0x000ea400080010ff */
[----:B--2---:R-:W-:Y:S05]  /*3dc0*/  @!P0 BRA `(.L_x_37) ;  /* 0xfffffffc00f08947 */ /* 0x004fea000383ffff */
[----:B------:R-:W-:Y:S05]  /*3dd0*/  BRA `(.L_x_8) ;  /* 0xffffffcc004c7947 */ /* 0x000fea000383ffff */
.L_x_12:
[----:B------:R-:W-:-:S07]  /*3de0*/  MOV R5, R4 ;  /* 0x0000000400057202 */ /* 0x000fce0000000f00 */
.L_x_38:
[----:B-----5:R5:W4:Y:S02]  /*3df0*/  SYNCS.PHASECHK.TRANS64.TRYWAIT P0, [R3+URZ+0x10], R5 ;  /* 0x00001005030075a7 */ /* 0x020b2400080011ff */
[----:B----4-:R-:W-:Y:S05]  /*3e00*/  @!P0 NANOSLEEP.SYNCS 0x989680 ;  /* 0x009896800000895d */ /* 0x010fea0003900000 */
[----:B------:R-:W4:Y:S02]  /*3e10*/  @!P0 SYNCS.PHASECHK.TRANS64 P0, [R3+URZ+0x10], R5 ;  /* 0x00001005030085a7 */ /* 0x000f2400080010ff */
[----:B----4-:R-:W-:Y:S05]  /*3e20*/  @!P0 BRA `(.L_x_38) ;  /* 0xfffffffc00f08947 */ /* 0x010fea000383ffff */
[----:B------:R-:W-:Y:S05]  /*3e30*/  BRA `(.L_x_39) ;  /* 0xffffffd000347947 */ /* 0x000fea000383ffff */
.L_x_15:
[----:B------:R-:W-:Y:S02]  /*3e40*/  MOV R2, UR12 ;  /* 0x0000000c00027c02 */ /* 0x000fe40008000f00 */
[-C--:B------:R-:W-:Y:S02]  /*3e50*/  MOV R6, R3.reuse ;  /* 0x0000000300067202 */ /* 0x080fe40000000f00 */
[----:B------:R-:W-:-:S07]  /*3e60*/  MOV R7, R3 ;  /* 0x0000000300077202 */ /* 0x000fce0000000f00 */
.L_x_40:
[----:B-1----:R1:W4:Y:S02]  /*3e70*/  SYNCS.PHASECHK.TRANS64.TRYWAIT P0, [R2+URZ+0x28], R7 ;  /* 0x00002807020075a7 */ /* 0x00232400080011ff */
[----:B----4-:R-:W-:Y:S05]  /*3e80*/  @!P0 NANOSLEEP.SYNCS 0x989680 ;  /* 0x009896800000895d */ /* 0x010fea0003900000 */
[----:B------:R-:W4:Y:S02]  /*3e90*/  @!P0 SYNCS.PHASECHK.TRANS64 P0, [R2+URZ+0x28], R7 ;  /* 0x00002807020085a7 */ /* 0x000f2400080010ff */
[----:B----4-:R-:W-:Y:S05]  /*3ea0*/  @!P0 BRA `(.L_x_40) ;  /* 0xfffffffc00f08947 */ /* 0x010fea000383ffff */
[----:B------:R-:W-:Y:S05]  /*3eb0*/  BRA `(.L_x_41) ;  /* 0xffffffd400787947 */ /* 0x000fea000383ffff */
.L_x_17:
[----:B------:R-:W-:Y:S02]  /*3ec0*/  MOV R6, UR26 ;  /* 0x0000001a00067c02 */ /* 0x000fe40008000f00 */
[----:B------:R-:W-:Y:S02]  /*3ed0*/  MOV R7, UR26 ;  /* 0x0000001a00077c02 */ /* 0x000fe40008000f00 */
[----:B------:R-:W-:Y:S07]  /*3ee0*/  MOV R2, UR17 ;  /* 0x0000001100027c02 */ /* 0x000fee0008000f00 */
.L_x_42:
[----:B-1----:R1:W4:Y:S02]  /*3ef0*/  SYNCS.PHASECHK.TRANS64.TRYWAIT P1, [R2+URZ], R7 ;  /* 0x00000007020075a7 */ /* 0x00232400080211ff */
[----:B----4-:R-:W-:Y:S05]  /*3f00*/  @!P1 NANOSLEEP.SYNCS 0x989680 ;  /* 0x009896800000995d */ /* 0x010fea0003900000 */
[----:B------:R-:W4:Y:S02]  /*3f10*/  @!P1 SYNCS.PHASECHK.TRANS64 P1, [R2+URZ], R7 ;  /* 0x00000007020095a7 */ /* 0x000f2400080210ff */
[----:B----4-:R-:W-:Y:S05]  /*3f20*/  @!P1 BRA `(.L_x_42) ;  /* 0xfffffffc00f09947 */ /* 0x010fea000383ffff */
[----:B------:R-:W-:Y:S05]  /*3f30*/  BRA `(.L_x_16) ;  /* 0xffffffd400f47947 */ /* 0x000fea000383ffff */
.L_x_20:
[----:B------:R-:W-:-:S07]  /*3f40*/  MOV R5, R4 ;  /* 0x0000000400057202 */ /* 0x000fce0000000f00 */
.L_x_43:
[----:B----4-:R4:W5:Y:S02]  /*3f50*/  SYNCS.PHASECHK.TRANS64.TRYWAIT P0, [R3+URZ+0x28], R5 ;  /* 0x00002805030075a7 */ /* 0x01096400080011ff */
[----:B-----5:R-:W-:Y:S05]  /*3f60*/  @!P0 NANOSLEEP.SYNCS 0x989680 ;  /* 0x009896800000895d */ /* 0x020fea0003900000 */
[----:B------:R-:W5:Y:S02]  /*3f70*/  @!P0 SYNCS.PHASECHK.TRANS64 P0, [R3+URZ+0x28], R5 ;  /* 0x00002805030085a7 */ /* 0x000f6400080010ff */
[----:B-----5:R-:W-:Y:S05]  /*3f80*/  @!P0 BRA `(.L_x_43) ;  /* 0xfffffffc00f08947 */ /* 0x020fea000383ffff */
[----:B------:R-:W-:Y:S05]  /*3f90*/  BRA `(.L_x_13) ;  /* 0xffffffd800787947 */ /* 0x000fea000383ffff */
.L_x_27:
[----:B------:R-:W-:Y:S02]  /*3fa0*/  MOV R2, UR11 ;  /* 0x0000000b00027c02 */ /* 0x000fe40008000f00 */
[----:B------:R-:W-:-:S07]  /*3fb0*/  MOV R5, R4 ;  /* 0x0000000400057202 */ /* 0x000fce0000000f00 */
.L_x_44:
[----:B-1----:R1:W2:Y:S02]  /*3fc0*/  SYNCS.PHASECHK.TRANS64.TRYWAIT P0, [R2+URZ+0x20], R5 ;  /* 0x00002005020075a7 */ /* 0x0022a400080011ff */
[----:B--2---:R-:W-:Y:S05]  /*3fd0*/  @!P0 NANOSLEEP.SYNCS 0x989680 ;  /* 0x009896800000895d */ /* 0x004fea0003900000 */
[----:B------:R-:W2:Y:S02]  /*3fe0*/  @!P0 SYNCS.PHASECHK.TRANS64 P0, [R2+URZ+0x20], R5 ;  /* 0x00002005020085a7 */ /* 0x000ea400080010ff */
[----:B--2---:R-:W-:Y:S05]  /*3ff0*/  @!P0 BRA `(.L_x_44) ;  /* 0xfffffffc00f08947 */ /* 0x004fea000383ffff */
[----:B------:R-:W-:Y:S05]  /*4000*/  BRA `(.L_x_45) ;  /* 0xffffffe000d47947 */ /* 0x000fea000383ffff */
        .weak           $__internal_0_$__cuda_sm10x_tcgen05_guardrail_trap_col_being_dealloced_not_returned_by_alloc
        .type           $__internal_0_$__cuda_sm10x_tcgen05_guardrail_trap_col_being_dealloced_not_returned_by_alloc,@function
        .size           $__internal_0_$__cuda_sm10x_tcgen05_guardrail_trap_col_being_dealloced_not_returned_by_alloc,($__internal_1_$__cuda_sm10x_tcgen05_guardrail_trap_phase_invalid_during_alloc - $__internal_0_$__cuda_sm10x_tcgen05_guardrail_trap_col_being_dealloced_not_returned_by_alloc)
$__internal_0_$__cuda_sm10x_tcgen05_guardrail_trap_col_being_dealloced_not_returned_by_alloc:
[----:B------:R-:W-:Y:S05]  /*4010*/  BPT.TRAP 0x1 ;  /* 0x000000040000795c */ /* 0x000fea0000300000 */
[----:B------:R-:W-:-:S04]  /*4020*/  HFMA2 R3, -RZ, RZ, 0, 0 ;  /* 0x00000000ff037431 */ /* 0x000fc800000001ff */
[----:B------:R-:W-:Y:S05]  /*4030*/  RET.REL.NODEC R2 `(kernel_cutlass_kernel_cudnngemm_swigludense_blockscaled_gemm_persistent_swiglu_interleaved_quantSm100BlockScaledPersistentDenseGemmKernel_object_at__TiledMMA_ThrLayoutVMNK11110000_Permuta_0) ;  /* 0xffffffbc02f07950 */ /* 0x000fea0003c3ffff */
        .weak           $__internal_1_$__cuda_sm10x_tcgen05_guardrail_trap_phase_invalid_during_alloc
        .type           $__internal_1_$__cuda_sm10x_tcgen05_guardrail_trap_phase_invalid_during_alloc,@function
        .size           $__internal_1_$__cuda_sm10x_tcgen05_guardrail_trap_phase_invalid_during_alloc,($__internal_2_$__cuda_sm10x_tcgen05_guardrail_trap_unallocated_columns_being_dealloced - $__internal_1_$__cuda_sm10x_tcgen05_guardrail_trap_phase_invalid_during_alloc)
$__internal_1_$__cuda_sm10x_tcgen05_guardrail_trap_phase_invalid_during_alloc:
[----:B------:R-:W-:Y:S05]  /*4040*/  BPT.TRAP 0x1 ;  /* 0x000000040000795c */ /* 0x000fea0000300000 */
[----:B------:R-:W-:-:S04]  /*4050*/  MOV R3, 0x0 ;  /* 0x0000000000037802 */ /* 0x000fc80000000f00 */
[----:B------:R-:W-:Y:S05]  /*4060*/  RET.REL.NODEC R2 `(kernel_cutlass_kernel_cudnngemm_swigludense_blockscaled_gemm_persistent_swiglu_interleaved_quantSm100BlockScaledPersistentDenseGemmKernel_object_at__TiledMMA_ThrLayoutVMNK11110000_Permuta_0) ;  /* 0xffffffbc02e47950 */ /* 0x000fea0003c3ffff */
        .weak           $__internal_2_$__cuda_sm10x_tcgen05_guardrail_trap_unallocated_columns_being_dealloced
        .type           $__internal_2_$__cuda_sm10x_tcgen05_guardrail_trap_unallocated_columns_being_dealloced,@function
        .size           $__internal_2_$__cuda_sm10x_tcgen05_guardrail_trap_unallocated_columns_being_dealloced,(.L_x_49 - $__internal_2_$__cuda_sm10x_tcgen05_guardrail_trap_unallocated_columns_being_dealloced)
$__internal_2_$__cuda_sm10x_tcgen05_guardrail_trap_unallocated_columns_being_dealloced:
[----:B------:R-:W-:Y:S05]  /*4070*/  BPT.TRAP 0x1 ;  /* 0x000000040000795c */ /* 0x000fea0000300000 */
[----:B------:R-:W-:-:S04]  /*4080*/  HFMA2 R3, -RZ, RZ, 0, 0 ;  /* 0x00000000ff037431 */ /* 0x000fc800000001ff */
[----:B------:R-:W-:Y:S05]  /*4090*/  RET.REL.NODEC R2 `(kernel_cutlass_kernel_cudnngemm_swigludense_blockscaled_gemm_persistent_swiglu_interleaved_quantSm100BlockScaledPersistentDenseGemmKernel_object_at__TiledMMA_ThrLayoutVMNK11110000_Permuta_0) ;  /* 0xffffffbc02d87950 */ /* 0x000fea0003c3ffff */
.L_x_46:
[----:B------:R-:W-:-:S00]  /*40a0*/  BRA `(.L_x_46) ;  /* 0xfffffffc00fc7947 */ /* 0x000fc0000383ffff */
[----:B------:R-:W-:-:S00]  /*40b0*/  NOP ;  /* 0x0000000000007918 */ /* 0x000fc00000000000 */
        /* <DEDUP_REMOVED lines=12> */
.L_x_49:


//--------------------- .nv.shared.kernel_cutlass_kernel_cudnngemm_swigludense_blockscaled_gemm_persistent_swiglu_interleaved_quantSm100BlockScaledPersistentDenseGemmKernel_object_at__TiledMMA_ThrLayoutVMNK11110000_Permuta_0 --------------------------
	.section	.nv.shared.kernel_cutlass_kernel_cudnngemm_swigludense_blockscaled_gemm_persistent_swiglu_interleaved_quantSm100BlockScaledPersistentDenseGemmKernel_object_at__TiledMMA_ThrLayoutVMNK11110000_Permuta_0,"aw",@nobits
	.sectionflags	@""
	.align	1024
	.zero		1024


//--------------------- .nv.shared.reserved.0     --------------------------
	.section	.nv.shared.reserved.0,"aw",@nobits
	.align	8
	.weak		__nv_reservedSMEM_offset_0_alias
	.size		__nv_reservedSMEM_offset_0_alias, 0, 64
	.other		__nv_reservedSMEM_offset_0_alias,@"STO_CUDA_RESERVED_SHARED STV_DEFAULT"
__nv_reservedSMEM_offset_0_alias:
	.zero		0
.nv.shared.reserved.0:
	.zero		64
	.weak		__nv_reservedSMEM_allocation_phase
	.type		__nv_reservedSMEM_allocation_phase,@object
	.size		__nv_reservedSMEM_allocation_phase,(.L_0 - __nv_reservedSMEM_allocation_phase)
__nv_reservedSMEM_allocation_phase:
	.zero		1
.L_0:
	.zero		7
	.weak		__nv_reservedSMEM_devtool_atexit_pc
	.type		__nv_reservedSMEM_devtool_atexit_pc,@object
	.size		__nv_reservedSMEM_devtool_atexit_pc,(__nv_reservedSMEM_allocation_mask - __nv_reservedSMEM_devtool_atexit_pc)
__nv_reservedSMEM_devtool_atexit_pc:
	.zero		8
	.weak		__nv_reservedSMEM_allocation_mask
	.type		__nv_reservedSMEM_allocation_mask,@object
	.size		__nv_reservedSMEM_allocation_mask,(.L_2 - __nv_reservedSMEM_allocation_mask)
__nv_reservedSMEM_allocation_mask:
	.zero		4
.L_2:


//--------------------- .nv.constant0.kernel_cutlass_kernel_cudnngemm_swigludense_blockscaled_gemm_persistent_swiglu_interleaved_quantSm100BlockScaledPersistentDenseGemmKernel_object_at__TiledMMA_ThrLayoutVMNK11110000_Permuta_0 --------------------------
	.section	.nv.constant0.kernel_cutlass_kernel_cudnngemm_swigludense_blockscaled_gemm_persistent_swiglu_interleaved_quantSm100BlockScaledPersistentDenseGemmKernel_object_at__TiledMMA_ThrLayoutVMNK11110000_Permuta_0,"a",@progbits
	.sectionflags	@""
	.align	4
.nv.constant0.kernel_cutlass_kernel_cudnngemm_swigludense_blockscaled_gemm_persistent_swiglu_interleaved_quantSm100BlockScaledPersistentDenseGemmKernel_object_at__TiledMMA_ThrLayoutVMNK11110000_Permuta_0:
	.zero		1768


//--------------------- SYMBOLS --------------------------

	.type		.nv.reservedSmem.offset0,@object
	.size		.nv.reservedSmem.offset0,0x4
	.type		.nv.reservedSmem.cap,@object
	.size		.nv.reservedSmem.cap,0x4
